// auto-generated by cutlass_sweep.gemm — config: {"arch": "sm_90", "cluster_m": 1, "cluster_n": 1, "dtype": "e4m3", "dtype_b": "e5m2", "layout": "nt", "stages": 0, "tile_k": 32, "tile_m": 128, "tile_n": 64}
#include "cutlass/cutlass.h"
#include "cutlass/gemm/collective/collective_builder.hpp"
#include "cutlass/gemm/device/gemm_universal_adapter.h"
#include "cutlass/gemm/kernel/gemm_universal.hpp"
#include "cutlass/epilogue/collective/collective_builder.hpp"

using ElemA = cutlass::float_e4m3_t;
using ElemB = cutlass::float_e5m2_t;
using ElemCD = cutlass::float_e4m3_t;
using Acc  = float;
using TileShape    = cute::Shape<cute::_128, cute::_64, cute::_32>;
using ClusterShape = cute::Shape<cute::_1, cute::_1, cute::_1>;

using CollectiveEpilogue = typename cutlass::epilogue::collective::CollectiveBuilder<
    cutlass::arch::Sm90, cutlass::arch::OpClassTensorOp,
    TileShape, ClusterShape,
    cutlass::epilogue::collective::EpilogueTileAuto,
    Acc, Acc,
    ElemCD, cutlass::layout::RowMajor, 128 / cutlass::sizeof_bits<ElemCD>::value,
    ElemCD, cutlass::layout::RowMajor, 128 / cutlass::sizeof_bits<ElemCD>::value,
    cutlass::epilogue::collective::EpilogueScheduleAuto
  >::CollectiveOp;

using CollectiveMainloop = typename cutlass::gemm::collective::CollectiveBuilder<
    cutlass::arch::Sm90, cutlass::arch::OpClassTensorOp,
    ElemA, cutlass::layout::RowMajor, 128 / cutlass::sizeof_bits<ElemA>::value,
    ElemB, cutlass::layout::ColumnMajor, 128 / cutlass::sizeof_bits<ElemB>::value,
    Acc,
    TileShape, ClusterShape,
    cutlass::gemm::collective::StageCountAutoCarveout<static_cast<int>(sizeof(typename CollectiveEpilogue::SharedStorage))>,
    cutlass::gemm::collective::KernelScheduleAuto
  >::CollectiveOp;

using GemmKernel = cutlass::gemm::kernel::GemmUniversal<
    cute::Shape<int,int,int,int>,
    CollectiveMainloop,
    CollectiveEpilogue
>;
using Gemm = cutlass::gemm::device::GemmUniversalAdapter<GemmKernel>;

// Force the device kernel symbol into the cubin without needing a host main.
auto* _anchor = &cutlass::device_kernel<GemmKernel>;


// ===== COMPILED SASS (sm_90a) =====

	.target	sm_90a

	.elftype	@"ET_EXEC"


//--------------------- .note.nv.tkinfo           --------------------------
	.section	.note.nv.tkinfo,"",@"SHT_NOTE"
	.sectionflags	@"SHF_NOTE_NV_TKINFO"
	.tkinfo
        /*0018*/ 	.word	0x00000002
        /*0030*/ 	.string	""
        /*0030*/ 	.string	"ptxas"
        /*0030*/ 	.string	"Cuda compilation tools, release 13.0, V13.0.88"
        /*0030*/ 	.string	"Build cuda_13.0.r13.0/compiler.36424714_0"
        /*0030*/ 	.string	"-arch sm_90a -m 64 "



//--------------------- .note.nv.cuinfo           --------------------------
	.section	.note.nv.cuinfo,"",@"SHT_NOTE"
	.sectionflags	@"SHF_NOTE_NV_CUINFO"
        /*0018*/ 	.short	0x0002
        /*001a*/ 	.short	0x005a
        /*001c*/ 	.short	0x0082
	.zero		2


//--------------------- .nv.info                  --------------------------
	.section	.nv.info,"",@"SHT_CUDA_INFO"
	.align	4


	//----- nvinfo : EIATTR_REGCOUNT
	.align		4
        /*0000*/ 	.byte	0x04, 0x2f
        /*0002*/ 	.short	(.L_12 - .L_11)
	.align		4
.L_11:
        /*0004*/ 	.word	index@(_ZN7cutlass13device_kernelINS_4gemm6kernel13GemmUniversalIN4cute5tupleIJiiiiEEENS1_10collective13CollectiveMmaINS1_37MainloopSm90TmaGmmaWarpSpecializedFP8ILi37ENS5_IJNS4_1CILi1EEESB_SB_EEENS1_35KernelTmaWarpSpecializedCooperativeEEENS5_IJNSA_ILi128EEENSA_ILi64EEENSA_ILi32EEEEEENS_12float_e4m3_tENS5_IJlSB_lEEENS_12float_e5m2_tESK_NS4_8TiledMMAINS4_8MMA_AtomIJNS4_4SM904GMMA30MMA_64x64x32_F32E4M3E5M2_SS_TNILNSP_7ScaleInE1ELSR_1EEEEEENS4_6LayoutINS5_IJNSA_ILi2EEESB_SB_EEENS5_IJSB_NSA_ILi0EEESX_EEEEENS5_IJNS4_10UnderscoreES10_S10_EEEEENS4_13SM90_TMA_LOADENS4_14ComposedLayoutINS4_7SwizzleILi1ELi4ELi3EEENS4_18smem_ptr_flag_bitsILi8EEENSU_INS5_IJNSA_ILi8EEESH_EEENS5_IJSH_SB_EEEEEEEvNS4_8identityES13_S1D_vS1E_EENS_8epilogue10collective6detail29Sm90TmaWarpSpecializedAdapterINS1H_15DefaultEpilogueISJ_SK_SK_NS1G_6thread17LinearCombinationISJ_Li1EffLNS1L_9ScaleType4KindE0ELNS_15FloatRoundStyleE2ESJ_EENS1_15EpilogueDefaultEEEEEvvEEEEvNT_6ParamsE)
        /*0008*/ 	.word	0x000000a8


	//----- nvinfo : EIATTR_FRAME_SIZE
	.align		4
.L_12:
        /*000c*/ 	.byte	0x04, 0x11
        /*000e*/ 	.short	(.L_14 - .L_13)
	.align		4
.L_13:
        /*0010*/ 	.word	index@(_ZN7cutlass13device_kernelINS_4gemm6kernel13GemmUniversalIN4cute5tupleIJiiiiEEENS1_10collective13CollectiveMmaINS1_37MainloopSm90TmaGmmaWarpSpecializedFP8ILi37ENS5_IJNS4_1CILi1EEESB_SB_EEENS1_35KernelTmaWarpSpecializedCooperativeEEENS5_IJNSA_ILi128EEENSA_ILi64EEENSA_ILi32EEEEEENS_12float_e4m3_tENS5_IJlSB_lEEENS_12float_e5m2_tESK_NS4_8TiledMMAINS4_8MMA_AtomIJNS4_4SM904GMMA30MMA_64x64x32_F32E4M3E5M2_SS_TNILNSP_7ScaleInE1ELSR_1EEEEEENS4_6LayoutINS5_IJNSA_ILi2EEESB_SB_EEENS5_IJSB_NSA_ILi0EEESX_EEEEENS5_IJNS4_10UnderscoreES10_S10_EEEEENS4_13SM90_TMA_LOADENS4_14ComposedLayoutINS4_7SwizzleILi1ELi4ELi3EEENS4_18smem_ptr_flag_bitsILi8EEENSU_INS5_IJNSA_ILi8EEESH_EEENS5_IJSH_SB_EEEEEEEvNS4_8identityES13_S1D_vS1E_EENS_8epilogue10collective6detail29Sm90TmaWarpSpecializedAdapterINS1H_15DefaultEpilogueISJ_SK_SK_NS1G_6thread17LinearCombinationISJ_Li1EffLNS1L_9ScaleType4KindE0ELNS_15FloatRoundStyleE2ESJ_EENS1_15EpilogueDefaultEEEEEvvEEEEvNT_6ParamsE)
        /*0014*/ 	.word	0x00000000


	//----- nvinfo : EIATTR_MIN_STACK_SIZE
	.align		4
.L_14:
        /*0018*/ 	.byte	0x04, 0x12
        /*001a*/ 	.short	(.L_16 - .L_15)
	.align		4
.L_15:
        /*001c*/ 	.word	index@(_ZN7cutlass13device_kernelINS_4gemm6kernel13GemmUniversalIN4cute5tupleIJiiiiEEENS1_10collective13CollectiveMmaINS1_37MainloopSm90TmaGmmaWarpSpecializedFP8ILi37ENS5_IJNS4_1CILi1EEESB_SB_EEENS1_35KernelTmaWarpSpecializedCooperativeEEENS5_IJNSA_ILi128EEENSA_ILi64EEENSA_ILi32EEEEEENS_12float_e4m3_tENS5_IJlSB_lEEENS_12float_e5m2_tESK_NS4_8TiledMMAINS4_8MMA_AtomIJNS4_4SM904GMMA30MMA_64x64x32_F32E4M3E5M2_SS_TNILNSP_7ScaleInE1ELSR_1EEEEEENS4_6LayoutINS5_IJNSA_ILi2EEESB_SB_EEENS5_IJSB_NSA_ILi0EEESX_EEEEENS5_IJNS4_10UnderscoreES10_S10_EEEEENS4_13SM90_TMA_LOADENS4_14ComposedLayoutINS4_7SwizzleILi1ELi4ELi3EEENS4_18smem_ptr_flag_bitsILi8EEENSU_INS5_IJNSA_ILi8EEESH_EEENS5_IJSH_SB_EEEEEEEvNS4_8identityES13_S1D_vS1E_EENS_8epilogue10collective6detail29Sm90TmaWarpSpecializedAdapterINS1H_15DefaultEpilogueISJ_SK_SK_NS1G_6thread17LinearCombinationISJ_Li1EffLNS1L_9ScaleType4KindE0ELNS_15FloatRoundStyleE2ESJ_EENS1_15EpilogueDefaultEEEEEvvEEEEvNT_6ParamsE)
        /*0020*/ 	.word	0x00000000
.L_16:


//--------------------- .nv.compat                --------------------------
	.section	.nv.compat,"",@"SHT_CUDA_COMPAT_INFO"
	.align	4
        /*0000*/ 	.byte	0x02, 0x09, 0x01, 0x00, 0x02, 0x02, 0x04, 0x00, 0x02, 0x05, 0x05, 0x00, 0x03, 0x07, 0x01, 0x01
        /*0010*/ 	.byte	0x02, 0x03, 0x01, 0x00, 0x02, 0x06, 0x01, 0x00, 0x04, 0x0b, 0x08, 0x00, 0x00, 0x00, 0x00, 0x00
        /*0020*/ 	.byte	0x00, 0x00, 0x00, 0x00


//--------------------- .nv.info._ZN7cutlass13device_kernelINS_4gemm6kernel13GemmUniversalIN4cute5tupleIJiiiiEEENS1_10collective13CollectiveMmaINS1_37MainloopSm90TmaGmmaWarpSpecializedFP8ILi37ENS5_IJNS4_1CILi1EEESB_SB_EEENS1_35KernelTmaWarpSpecializedCooperativeEEENS5_IJNSA_ILi128EEENSA_ILi64EEENSA_ILi32EEEEEENS_12float_e4m3_tENS5_IJlSB_lEEENS_12float_e5m2_tESK_NS4_8TiledMMAINS4_8MMA_AtomIJNS4_4SM904GMMA30MMA_64x64x32_F32E4M3E5M2_SS_TNILNSP_7ScaleInE1ELSR_1EEEEEENS4_6LayoutINS5_IJNSA_ILi2EEESB_SB_EEENS5_IJSB_NSA_ILi0EEESX_EEEEENS5_IJNS4_10UnderscoreES10_S10_EEEEENS4_13SM90_TMA_LOADENS4_14ComposedLayoutINS4_7SwizzleILi1ELi4ELi3EEENS4_18smem_ptr_flag_bitsILi8EEENSU_INS5_IJNSA_ILi8EEESH_EEENS5_IJSH_SB_EEEEEEEvNS4_8identityES13_S1D_vS1E_EENS_8epilogue10collective6detail29Sm90TmaWarpSpecializedAdapterINS1H_15DefaultEpilogueISJ_SK_SK_NS1G_6thread17LinearCombinationISJ_Li1EffLNS1L_9ScaleType4KindE0ELNS_15FloatRoundStyleE2ESJ_EENS1_15EpilogueDefaultEEEEEvvEEEEvNT_6ParamsE --------------------------
	.section	.nv.info._ZN7cutlass13device_kernelINS_4gemm6kernel13GemmUniversalIN4cute5tupleIJiiiiEEENS1_10collective13CollectiveMmaINS1_37MainloopSm90TmaGmmaWarpSpecializedFP8ILi37ENS5_IJNS4_1CILi1EEESB_SB_EEENS1_35KernelTmaWarpSpecializedCooperativeEEENS5_IJNSA_ILi128EEENSA_ILi64EEENSA_ILi32EEEEEENS_12float_e4m3_tENS5_IJlSB_lEEENS_12float_e5m2_tESK_NS4_8TiledMMAINS4_8MMA_AtomIJNS4_4SM904GMMA30MMA_64x64x32_F32E4M3E5M2_SS_TNILNSP_7ScaleInE1ELSR_1EEEEEENS4_6LayoutINS5_IJNSA_ILi2EEESB_SB_EEENS5_IJSB_NSA_ILi0EEESX_EEEEENS5_IJNS4_10UnderscoreES10_S10_EEEEENS4_13SM90_TMA_LOADENS4_14ComposedLayoutINS4_7SwizzleILi1ELi4ELi3EEENS4_18smem_ptr_flag_bitsILi8EEENSU_INS5_IJNSA_ILi8EEESH_EEENS5_IJSH_SB_EEEEEEEvNS4_8identityES13_S1D_vS1E_EENS_8epilogue10collective6detail29Sm90TmaWarpSpecializedAdapterINS1H_15DefaultEpilogueISJ_SK_SK_NS1G_6thread17LinearCombinationISJ_Li1EffLNS1L_9ScaleType4KindE0ELNS_15FloatRoundStyleE2ESJ_EENS1_15EpilogueDefaultEEEEEvvEEEEvNT_6ParamsE,"",@"SHT_CUDA_INFO"
	.sectionflags	@""
	.align	4


	//----- nvinfo : EIATTR_CUDA_API_VERSION
	.align		4
        /*0000*/ 	.byte	0x04, 0x37
        /*0002*/ 	.short	(.L_18 - .L_17)
.L_17:
        /*0004*/ 	.word	0x00000082


	//----- nvinfo : EIATTR_KPARAM_INFO
	.align		4
.L_18:
        /*0008*/ 	.byte	0x04, 0x17
        /*000a*/ 	.short	(.L_20 - .L_19)
.L_19:
        /*000c*/ 	.word	0x00000000
        /*0010*/ 	.short	0x0000
        /*0012*/ 	.short	0x0070
        /*0014*/ 	.byte	0x00, 0xf0, 0x01, 0x10


	//----- nvinfo : EIATTR_SPARSE_MMA_MASK
	.align		4
.L_20:
        /*0018*/ 	.byte	0x03, 0x50
        /*001a*/ 	.short	0x0000


	//----- nvinfo : EIATTR_MAXREG_COUNT
	.align		4
        /*001c*/ 	.byte	0x03, 0x1b
        /*001e*/ 	.short	0x00a8


	//----- nvinfo : EIATTR_NUM_BARRIERS
	.align		4
        /*0020*/ 	.byte	0x02, 0x4c
        /*0022*/ 	.byte	0x01
	.zero		1


	//----- nvinfo : EIATTR_MERCURY_ISA_VERSION
	.align		4
        /*0024*/ 	.byte	0x03, 0x5f
        /*0026*/ 	.short	0x0101


	//----- nvinfo : EIATTR_INT_WARP_WIDE_INSTR_OFFSETS
	.align		4
        /*0028*/ 	.byte	0x04, 0x31
        /*002a*/ 	.short	(.L_22 - .L_21)


	//   ....[0]....
.L_21:
        /*002c*/ 	.word	0x000007f0


	//   ....[1]....
        /*0030*/ 	.word	0x00000800


	//   ....[2]....
        /*0034*/ 	.word	0x00000910


	//----- nvinfo : EIATTR_COOP_GROUP_MASK_REGIDS
	.align		4
.L_22:
        /*0038*/ 	.byte	0x04, 0x29
        /*003a*/ 	.short	(.L_24 - .L_23)


	//   ....[0]....
.L_23:
        /*003c*/ 	.word	0xffffffff


	//   ....[1]....
        /*0040*/ 	.word	0xffffffff


	//   ....[2]....
        /*0044*/ 	.word	0xffffffff


	//   ....[3]....
        /*0048*/ 	.word	0xffffffff


	//   ....[4]....
        /*004c*/ 	.word	0xffffffff


	//----- nvinfo : EIATTR_COOP_GROUP_INSTR_OFFSETS
	.align		4
.L_24:
        /*0050*/ 	.byte	0x04, 0x28
        /*0052*/ 	.short	(.L_26 - .L_25)


	//   ....[0]....
.L_25:
        /*0054*/ 	.word	0x00000060


	//   ....[1]....
        /*0058*/ 	.word	0x00000070


	//   ....[2]....
        /*005c*/ 	.word	0x00000130


	//   ....[3]....
        /*0060*/ 	.word	0x00000710


	//   ....[4]....
        /*0064*/ 	.word	0x00001430


	//----- nvinfo : EIATTR_REG_RECONFIG
	.align		4
.L_26:
        /*0068*/ 	.byte	0x01, 0x54
	.zero		2


	//----- nvinfo : EIATTR_MBARRIER_INSTR_OFFSETS
	.align		4
        /*006c*/ 	.byte	0x04, 0x39
        /*006e*/ 	.short	(.L_28 - .L_27)


	//   ....[0]....
.L_27:
        /*0070*/ 	.word	0x00000250
        /*0074*/ 	.word	0x000000ff
        /*0078*/ 	.word	0x00000000
        /*007c*/ 	.short	0x0100
        /*007e*/ 	.byte	0x08
	.zero		1


	//   ....[1]....
        /*0080*/ 	.word	0x00000260
        /*0084*/ 	.word	0x000000ff
        /*0088*/ 	.word	0x00000128
        /*008c*/ 	.short	0x0100
        /*008e*/ 	.byte	0x08
	.zero		1


	//   ....[2]....
        /*0090*/ 	.word	0x00000270
        /*0094*/ 	.word	0x000000ff
        /*0098*/ 	.word	0x00000008
        /*009c*/ 	.short	0x0100
        /*009e*/ 	.byte	0x08
	.zero		1


	//   ....[3]....
        /*00a0*/ 	.word	0x00000280
        /*00a4*/ 	.word	0x000000ff
        /*00a8*/ 	.word	0x00000130
        /*00ac*/ 	.short	0x0100
        /*00ae*/ 	.byte	0x08
	.zero		1


	//   ....[4]....
        /*00b0*/ 	.word	0x00000290
        /*00b4*/ 	.word	0x000000ff
        /*00b8*/ 	.word	0x00000010
        /*00bc*/ 	.short	0x0100
        /*00be*/ 	.byte	0x08
	.zero		1


	//   ....[5]....
        /*00c0*/ 	.word	0x000002a0
        /*00c4*/ 	.word	0x000000ff
        /*00c8*/ 	.word	0x00000138
        /*00cc*/ 	.short	0x0100
        /*00ce*/ 	.byte	0x08
	.zero		1


	//   ....[6]....
        /*00d0*/ 	.word	0x000002b0
        /*00d4*/ 	.word	0x000000ff
        /*00d8*/ 	.word	0x00000018
        /*00dc*/ 	.short	0x0100
        /*00de*/ 	.byte	0x08
	.zero		1


	//   ....[7]....
        /*00e0*/ 	.word	0x000002c0
        /*00e4*/ 	.word	0x000000ff
        /*00e8*/ 	.word	0x00000140
        /*00ec*/ 	.short	0x0100
        /*00ee*/ 	.byte	0x08
	.zero		1


	//   ....[8]....
        /*00f0*/ 	.word	0x000002d0
        /*00f4*/ 	.word	0x000000ff
        /*00f8*/ 	.word	0x00000020
        /*00fc*/ 	.short	0x0100
        /*00fe*/ 	.byte	0x08
	.zero		1


	//   ....[9]....
        /*0100*/ 	.word	0x000002e0
        /*0104*/ 	.word	0x000000ff
        /*0108*/ 	.word	0x00000148
        /*010c*/ 	.short	0x0100
        /*010e*/ 	.byte	0x08
	.zero		1


	//   ....[10]....
        /*0110*/ 	.word	0x000002f0
        /*0114*/ 	.word	0x000000ff
        /*0118*/ 	.word	0x00000028
        /*011c*/ 	.short	0x0100
        /*011e*/ 	.byte	0x08
	.zero		1


	//   ....[11]....
        /*0120*/ 	.word	0x00000300
        /*0124*/ 	.word	0x000000ff
        /*0128*/ 	.word	0x00000150
        /*012c*/ 	.short	0x0100
        /*012e*/ 	.byte	0x08
	.zero		1


	//   ....[12]....
        /*0130*/ 	.word	0x00000310
        /*0134*/ 	.word	0x000000ff
        /*0138*/ 	.word	0x00000030
        /*013c*/ 	.short	0x0100
        /*013e*/ 	.byte	0x08
	.zero		1


	//   ....[13]....
        /*0140*/ 	.word	0x00000320
        /*0144*/ 	.word	0x000000ff
        /*0148*/ 	.word	0x00000158
        /*014c*/ 	.short	0x0100
        /*014e*/ 	.byte	0x08
	.zero		1


	//   ....[14]....
        /*0150*/ 	.word	0x00000330
        /*0154*/ 	.word	0x000000ff
        /*0158*/ 	.word	0x00000038
        /*015c*/ 	.short	0x0100
        /*015e*/ 	.byte	0x08
	.zero		1


	//   ....[15]....
        /*0160*/ 	.word	0x00000340
        /*0164*/ 	.word	0x000000ff
        /*0168*/ 	.word	0x00000160
        /*016c*/ 	.short	0x0100
        /*016e*/ 	.byte	0x08
	.zero		1


	//   ....[16]....
        /*0170*/ 	.word	0x00000350
        /*0174*/ 	.word	0x000000ff
        /*0178*/ 	.word	0x00000040
        /*017c*/ 	.short	0x0100
        /*017e*/ 	.byte	0x08
	.zero		1


	//   ....[17]....
        /*0180*/ 	.word	0x00000360
        /*0184*/ 	.word	0x000000ff
        /*0188*/ 	.word	0x00000168
        /*018c*/ 	.short	0x0100
        /*018e*/ 	.byte	0x08
	.zero		1


	//   ....[18]....
        /*0190*/ 	.word	0x00000370
        /*0194*/ 	.word	0x000000ff
        /*0198*/ 	.word	0x00000048
        /*019c*/ 	.short	0x0100
        /*019e*/ 	.byte	0x08
	.zero		1


	//   ....[19]....
        /*01a0*/ 	.word	0x00000380
        /*01a4*/ 	.word	0x000000ff
        /*01a8*/ 	.word	0x00000170
        /*01ac*/ 	.short	0x0100
        /*01ae*/ 	.byte	0x08
	.zero		1


	//   ....[20]....
        /*01b0*/ 	.word	0x00000390
        /*01b4*/ 	.word	0x000000ff
        /*01b8*/ 	.word	0x00000050
        /*01bc*/ 	.short	0x0100
        /*01be*/ 	.byte	0x08
	.zero		1


	//   ....[21]....
        /*01c0*/ 	.word	0x000003a0
        /*01c4*/ 	.word	0x000000ff
        /*01c8*/ 	.word	0x00000178
        /*01cc*/ 	.short	0x0100
        /*01ce*/ 	.byte	0x08
	.zero		1


	//   ....[22]....
        /*01d0*/ 	.word	0x000003b0
        /*01d4*/ 	.word	0x000000ff
        /*01d8*/ 	.word	0x00000058
        /*01dc*/ 	.short	0x0100
        /*01de*/ 	.byte	0x08
	.zero		1


	//   ....[23]....
        /*01e0*/ 	.word	0x000003c0
        /*01e4*/ 	.word	0x000000ff
        /*01e8*/ 	.word	0x00000180
        /*01ec*/ 	.short	0x0100
        /*01ee*/ 	.byte	0x08
	.zero		1


	//   ....[24]....
        /*01f0*/ 	.word	0x000003d0
        /*01f4*/ 	.word	0x000000ff
        /*01f8*/ 	.word	0x00000060
        /*01fc*/ 	.short	0x0100
        /*01fe*/ 	.byte	0x08
	.zero		1


	//   ....[25]....
        /*0200*/ 	.word	0x000003e0
        /*0204*/ 	.word	0x000000ff
        /*0208*/ 	.word	0x00000188
        /*020c*/ 	.short	0x0100
        /*020e*/ 	.byte	0x08
	.zero		1


	//   ....[26]....
        /*0210*/ 	.word	0x000003f0
        /*0214*/ 	.word	0x000000ff
        /*0218*/ 	.word	0x00000068
        /*021c*/ 	.short	0x0100
        /*021e*/ 	.byte	0x08
	.zero		1


	//   ....[27]....
        /*0220*/ 	.word	0x00000400
        /*0224*/ 	.word	0x000000ff
        /*0228*/ 	.word	0x00000190
        /*022c*/ 	.short	0x0100
        /*022e*/ 	.byte	0x08
	.zero		1


	//   ....[28]....
        /*0230*/ 	.word	0x00000410
        /*0234*/ 	.word	0x000000ff
        /*0238*/ 	.word	0x00000070
        /*023c*/ 	.short	0x0100
        /*023e*/ 	.byte	0x08
	.zero		1


	//   ....[29]....
        /*0240*/ 	.word	0x00000420
        /*0244*/ 	.word	0x000000ff
        /*0248*/ 	.word	0x00000198
        /*024c*/ 	.short	0x0100
        /*024e*/ 	.byte	0x08
	.zero		1


	//   ....[30]....
        /*0250*/ 	.word	0x00000430
        /*0254*/ 	.word	0x000000ff
        /*0258*/ 	.word	0x00000078
        /*025c*/ 	.short	0x0100
        /*025e*/ 	.byte	0x08
	.zero		1


	//   ....[31]....
        /*0260*/ 	.word	0x00000440
        /*0264*/ 	.word	0x000000ff
        /*0268*/ 	.word	0x000001a0
        /*026c*/ 	.short	0x0100
        /*026e*/ 	.byte	0x08
	.zero		1


	//   ....[32]....
        /*0270*/ 	.word	0x00000450
        /*0274*/ 	.word	0x000000ff
        /*0278*/ 	.word	0x00000080
        /*027c*/ 	.short	0x0100
        /*027e*/ 	.byte	0x08
	.zero		1


	//   ....[33]....
        /*0280*/ 	.word	0x00000460
        /*0284*/ 	.word	0x000000ff
        /*0288*/ 	.word	0x000001a8
        /*028c*/ 	.short	0x0100
        /*028e*/ 	.byte	0x08
	.zero		1


	//   ....[34]....
        /*0290*/ 	.word	0x00000470
        /*0294*/ 	.word	0x000000ff
        /*0298*/ 	.word	0x00000088
        /*029c*/ 	.short	0x0100
        /*029e*/ 	.byte	0x08
	.zero		1


	//   ....[35]....
        /*02a0*/ 	.word	0x00000480
        /*02a4*/ 	.word	0x000000ff
        /*02a8*/ 	.word	0x000001b0
        /*02ac*/ 	.short	0x0100
        /*02ae*/ 	.byte	0x08
	.zero		1


	//   ....[36]....
        /*02b0*/ 	.word	0x00000490
        /*02b4*/ 	.word	0x000000ff
        /*02b8*/ 	.word	0x00000090
        /*02bc*/ 	.short	0x0100
        /*02be*/ 	.byte	0x08
	.zero		1


	//   ....[37]....
        /*02c0*/ 	.word	0x000004a0
        /*02c4*/ 	.word	0x000000ff
        /*02c8*/ 	.word	0x000001b8
        /*02cc*/ 	.short	0x0100
        /*02ce*/ 	.byte	0x08
	.zero		1


	//   ....[38]....
        /*02d0*/ 	.word	0x000004b0
        /*02d4*/ 	.word	0x000000ff
        /*02d8*/ 	.word	0x00000098
        /*02dc*/ 	.short	0x0100
        /*02de*/ 	.byte	0x08
	.zero		1


	//   ....[39]....
        /*02e0*/ 	.word	0x000004c0
        /*02e4*/ 	.word	0x000000ff
        /*02e8*/ 	.word	0x000001c0
        /*02ec*/ 	.short	0x0100
        /*02ee*/ 	.byte	0x08
	.zero		1


	//   ....[40]....
        /*02f0*/ 	.word	0x000004d0
        /*02f4*/ 	.word	0x000000ff
        /*02f8*/ 	.word	0x000000a0
        /*02fc*/ 	.short	0x0100
        /*02fe*/ 	.byte	0x08
	.zero		1


	//   ....[41]....
        /*0300*/ 	.word	0x000004e0
        /*0304*/ 	.word	0x000000ff
        /*0308*/ 	.word	0x000001c8
        /*030c*/ 	.short	0x0100
        /*030e*/ 	.byte	0x08
	.zero		1


	//   ....[42]....
        /*0310*/ 	.word	0x000004f0
        /*0314*/ 	.word	0x000000ff
        /*0318*/ 	.word	0x000000a8
        /*031c*/ 	.short	0x0100
        /*031e*/ 	.byte	0x08
	.zero		1


	//   ....[43]....
        /*0320*/ 	.word	0x00000500
        /*0324*/ 	.word	0x000000ff
        /*0328*/ 	.word	0x000001d0
        /*032c*/ 	.short	0x0100
        /*032e*/ 	.byte	0x08
	.zero		1


	//   ....[44]....
        /*0330*/ 	.word	0x00000510
        /*0334*/ 	.word	0x000000ff
        /*0338*/ 	.word	0x000000b0
        /*033c*/ 	.short	0x0100
        /*033e*/ 	.byte	0x08
	.zero		1


	//   ....[45]....
        /*0340*/ 	.word	0x00000520
        /*0344*/ 	.word	0x000000ff
        /*0348*/ 	.word	0x000001d8
        /*034c*/ 	.short	0x0100
        /*034e*/ 	.byte	0x08
	.zero		1


	//   ....[46]....
        /*0350*/ 	.word	0x00000530
        /*0354*/ 	.word	0x000000ff
        /*0358*/ 	.word	0x000000b8
        /*035c*/ 	.short	0x0100
        /*035e*/ 	.byte	0x08
	.zero		1


	//   ....[47]....
        /*0360*/ 	.word	0x00000540
        /*0364*/ 	.word	0x000000ff
        /*0368*/ 	.word	0x000001e0
        /*036c*/ 	.short	0x0100
        /*036e*/ 	.byte	0x08
	.zero		1


	//   ....[48]....
        /*0370*/ 	.word	0x00000550
        /*0374*/ 	.word	0x000000ff
        /*0378*/ 	.word	0x000000c0
        /*037c*/ 	.short	0x0100
        /*037e*/ 	.byte	0x08
	.zero		1


	//   ....[49]....
        /*0380*/ 	.word	0x00000560
        /*0384*/ 	.word	0x000000ff
        /*0388*/ 	.word	0x000001e8
        /*038c*/ 	.short	0x0100
        /*038e*/ 	.byte	0x08
	.zero		1


	//   ....[50]....
        /*0390*/ 	.word	0x00000570
        /*0394*/ 	.word	0x000000ff
        /*0398*/ 	.word	0x000000c8
        /*039c*/ 	.short	0x0100
        /*039e*/ 	.byte	0x08
	.zero		1


	//   ....[51]....
        /*03a0*/ 	.word	0x00000580
        /*03a4*/ 	.word	0x000000ff
        /*03a8*/ 	.word	0x000001f0
        /*03ac*/ 	.short	0x0100
        /*03ae*/ 	.byte	0x08
	.zero		1


	//   ....[52]....
        /*03b0*/ 	.word	0x00000590
        /*03b4*/ 	.word	0x000000ff
        /*03b8*/ 	.word	0x000000d0
        /*03bc*/ 	.short	0x0100
        /*03be*/ 	.byte	0x08
	.zero		1


	//   ....[53]....
        /*03c0*/ 	.word	0x000005a0
        /*03c4*/ 	.word	0x000000ff
        /*03c8*/ 	.word	0x000001f8
        /*03cc*/ 	.short	0x0100
        /*03ce*/ 	.byte	0x08
	.zero		1


	//   ....[54]....
        /*03d0*/ 	.word	0x000005b0
        /*03d4*/ 	.word	0x000000ff
        /*03d8*/ 	.word	0x000000d8
        /*03dc*/ 	.short	0x0100
        /*03de*/ 	.byte	0x08
	.zero		1


	//   ....[55]....
        /*03e0*/ 	.word	0x000005c0
        /*03e4*/ 	.word	0x000000ff
        /*03e8*/ 	.word	0x00000200
        /*03ec*/ 	.short	0x0100
        /*03ee*/ 	.byte	0x08
	.zero		1


	//   ....[56]....
        /*03f0*/ 	.word	0x000005d0
        /*03f4*/ 	.word	0x000000ff
        /*03f8*/ 	.word	0x000000e0
        /*03fc*/ 	.short	0x0100
        /*03fe*/ 	.byte	0x08
	.zero		1


	//   ....[57]....
        /*0400*/ 	.word	0x000005e0
        /*0404*/ 	.word	0x000000ff
        /*0408*/ 	.word	0x00000208
        /*040c*/ 	.short	0x0100
        /*040e*/ 	.byte	0x08
	.zero		1


	//   ....[58]....
        /*0410*/ 	.word	0x000005f0
        /*0414*/ 	.word	0x000000ff
        /*0418*/ 	.word	0x000000e8
        /*041c*/ 	.short	0x0100
        /*041e*/ 	.byte	0x08
	.zero		1


	//   ....[59]....
        /*0420*/ 	.word	0x00000600
        /*0424*/ 	.word	0x000000ff
        /*0428*/ 	.word	0x00000210
        /*042c*/ 	.short	0x0100
        /*042e*/ 	.byte	0x08
	.zero		1


	//   ....[60]....
        /*0430*/ 	.word	0x00000610
        /*0434*/ 	.word	0x000000ff
        /*0438*/ 	.word	0x000000f0
        /*043c*/ 	.short	0x0100
        /*043e*/ 	.byte	0x08
	.zero		1


	//   ....[61]....
        /*0440*/ 	.word	0x00000620
        /*0444*/ 	.word	0x000000ff
        /*0448*/ 	.word	0x00000218
        /*044c*/ 	.short	0x0100
        /*044e*/ 	.byte	0x08
	.zero		1


	//   ....[62]....
        /*0450*/ 	.word	0x00000630
        /*0454*/ 	.word	0x000000ff
        /*0458*/ 	.word	0x000000f8
        /*045c*/ 	.short	0x0100
        /*045e*/ 	.byte	0x08
	.zero		1


	//   ....[63]....
        /*0460*/ 	.word	0x00000640
        /*0464*/ 	.word	0x000000ff
        /*0468*/ 	.word	0x00000220
        /*046c*/ 	.short	0x0100
        /*046e*/ 	.byte	0x08
	.zero		1


	//   ....[64]....
        /*0470*/ 	.word	0x00000650
        /*0474*/ 	.word	0x000000ff
        /*0478*/ 	.word	0x00000100
        /*047c*/ 	.short	0x0100
        /*047e*/ 	.byte	0x08
	.zero		1


	//   ....[65]....
        /*0480*/ 	.word	0x00000660
        /*0484*/ 	.word	0x000000ff
        /*0488*/ 	.word	0x00000228
        /*048c*/ 	.short	0x0100
        /*048e*/ 	.byte	0x08
	.zero		1


	//   ....[66]....
        /*0490*/ 	.word	0x00000670
        /*0494*/ 	.word	0x000000ff
        /*0498*/ 	.word	0x00000108
        /*049c*/ 	.short	0x0100
        /*049e*/ 	.byte	0x08
	.zero		1


	//   ....[67]....
        /*04a0*/ 	.word	0x00000680
        /*04a4*/ 	.word	0x000000ff
        /*04a8*/ 	.word	0x00000230
        /*04ac*/ 	.short	0x0100
        /*04ae*/ 	.byte	0x08
	.zero		1


	//   ....[68]....
        /*04b0*/ 	.word	0x00000690
        /*04b4*/ 	.word	0x000000ff
        /*04b8*/ 	.word	0x00000110
        /*04bc*/ 	.short	0x0100
        /*04be*/ 	.byte	0x08
	.zero		1


	//   ....[69]....
        /*04c0*/ 	.word	0x000006a0
        /*04c4*/ 	.word	0x000000ff
        /*04c8*/ 	.word	0x00000238
        /*04cc*/ 	.short	0x0100
        /*04ce*/ 	.byte	0x08
	.zero		1


	//   ....[70]....
        /*04d0*/ 	.word	0x000006b0
        /*04d4*/ 	.word	0x000000ff
        /*04d8*/ 	.word	0x00000118
        /*04dc*/ 	.short	0x0100
        /*04de*/ 	.byte	0x08
	.zero		1


	//   ....[71]....
        /*04e0*/ 	.word	0x000006c0
        /*04e4*/ 	.word	0x000000ff
        /*04e8*/ 	.word	0x00000240
        /*04ec*/ 	.short	0x0100
        /*04ee*/ 	.byte	0x08
	.zero		1


	//   ....[72]....
        /*04f0*/ 	.word	0x000006d0
        /*04f4*/ 	.word	0x000000ff
        /*04f8*/ 	.word	0x00000120
        /*04fc*/ 	.short	0x0100
        /*04fe*/ 	.byte	0x08
	.zero		1


	//   ....[73]....
        /*0500*/ 	.word	0x000006e0
        /*0504*/ 	.word	0x000000ff
        /*0508*/ 	.word	0x00000248
        /*050c*/ 	.short	0x0100
        /*050e*/ 	.byte	0x08
	.zero		1


	//   ....[74]....
        /*0510*/ 	.word	0x00000980
        /*0514*/ 	.word	0x000000ff
        /*0518*/ 	.word	0x00000260
        /*051c*/ 	.short	0x0100
        /*051e*/ 	.byte	0x06
	.zero		1


	//   ....[75]....
        /*0520*/ 	.word	0x000009e0
        /*0524*/ 	.word	0x000000ff
        /*0528*/ 	.word	0x00000268
        /*052c*/ 	.short	0x0100
        /*052e*/ 	.byte	0x06
	.zero		1


	//   ....[76]....
        /*0530*/ 	.word	0x00001760
        /*0534*/ 	.word	0x000000ff
        /*0538*/ 	.word	0x00000000
        /*053c*/ 	.short	0x010a
        /*053e*/ 	.byte	0x06
	.zero		1


	//   ....[77]....
        /*0540*/ 	.word	0x000017a0
        /*0544*/ 	.word	0x000000ff
        /*0548*/ 	.word	0x00000000
        /*054c*/ 	.short	0x010a
        /*054e*/ 	.byte	0x06
	.zero		1


	//   ....[78]....
        /*0550*/ 	.word	0x00001d80
        /*0554*/ 	.word	0x000000ff
        /*0558*/ 	.word	0x00000000
        /*055c*/ 	.short	0x010a
        /*055e*/ 	.byte	0x0c
	.zero		1


	//   ....[79]....
        /*0560*/ 	.word	0x00001dc0
        /*0564*/ 	.word	0x000000ff
        /*0568*/ 	.word	0x00000000
        /*056c*/ 	.short	0x010a
        /*056e*/ 	.byte	0x0c
	.zero		1


	//   ....[80]....
        /*0570*/ 	.word	0x000021a0
        /*0574*/ 	.word	0x000000ff
        /*0578*/ 	.word	0x00000000
        /*057c*/ 	.short	0x0101
        /*057e*/ 	.byte	0x08
	.zero		1


	//   ....[81]....
        /*0580*/ 	.word	0x00002610
        /*0584*/ 	.word	0x000000ff
        /*0588*/ 	.word	0x00000000
        /*058c*/ 	.short	0x0101
        /*058e*/ 	.byte	0x06
	.zero		1


	//   ....[82]....
        /*0590*/ 	.word	0x00005fd0
        /*0594*/ 	.word	0x00000012
        /*0598*/ 	.word	0x00000128
        /*059c*/ 	.short	0x010a
        /*059e*/ 	.byte	0x3f
	.zero		1


	//   ....[83]....
        /*05a0*/ 	.word	0x000063b0
        /*05a4*/ 	.word	0x00000008
        /*05a8*/ 	.word	0x00000268
        /*05ac*/ 	.short	0x0101
        /*05ae*/ 	.byte	0x3f
	.zero		1


	//   ....[84]....
        /*05b0*/ 	.word	0x00006ac0
        /*05b4*/ 	.word	0x00000005
        /*05b8*/ 	.word	0x00000000
        /*05bc*/ 	.short	0x010a
        /*05be*/ 	.byte	0x3f
	.zero		1


	//   ....[85]....
        /*05c0*/ 	.word	0x00006b40
        /*05c4*/ 	.word	0x00000007
        /*05c8*/ 	.word	0x00000000
        /*05cc*/ 	.short	0x010a
        /*05ce*/ 	.byte	0x3f
	.zero		1


	//   ....[86]....
        /*05d0*/ 	.word	0x00006bd0
        /*05d4*/ 	.word	0x00000006
        /*05d8*/ 	.word	0x00000000
        /*05dc*/ 	.short	0x010a
        /*05de*/ 	.byte	0x3f
	.zero		1


	//   ....[87]....
        /*05e0*/ 	.word	0x00006c60
        /*05e4*/ 	.word	0x00000009
        /*05e8*/ 	.word	0x00000000
        /*05ec*/ 	.short	0x010a
        /*05ee*/ 	.byte	0x3f
	.zero		1


	//   ....[88]....
        /*05f0*/ 	.word	0x00006cf0
        /*05f4*/ 	.word	0x00000006
        /*05f8*/ 	.word	0x00000000
        /*05fc*/ 	.short	0x010a
        /*05fe*/ 	.byte	0x3f
	.zero		1


	//   ....[89]....
        /*0600*/ 	.word	0x00006d80
        /*0604*/ 	.word	0x00000009
        /*0608*/ 	.word	0x00000000
        /*060c*/ 	.short	0x010a
        /*060e*/ 	.byte	0x3f
	.zero		1


	//   ....[90]....
        /*0610*/ 	.word	0x00006e10
        /*0614*/ 	.word	0x00000006
        /*0618*/ 	.word	0x00000000
        /*061c*/ 	.short	0x010a
        /*061e*/ 	.byte	0x3f
	.zero		1


	//   ....[91]....
        /*0620*/ 	.word	0x00006ea0
        /*0624*/ 	.word	0x00000009
        /*0628*/ 	.word	0x00000000
        /*062c*/ 	.short	0x010a
        /*062e*/ 	.byte	0x3f
	.zero		1


	//   ....[92]....
        /*0630*/ 	.word	0x00006f30
        /*0634*/ 	.word	0x00000006
        /*0638*/ 	.word	0x00000000
        /*063c*/ 	.short	0x010a
        /*063e*/ 	.byte	0x3f
	.zero		1


	//   ....[93]....
        /*0640*/ 	.word	0x00006fc0
        /*0644*/ 	.word	0x00000009
        /*0648*/ 	.word	0x00000000
        /*064c*/ 	.short	0x010a
        /*064e*/ 	.byte	0x3f
	.zero		1


	//   ....[94]....
        /*0650*/ 	.word	0x00007050
        /*0654*/ 	.word	0x00000006
        /*0658*/ 	.word	0x00000000
        /*065c*/ 	.short	0x010a
        /*065e*/ 	.byte	0x3f
	.zero		1


	//   ....[95]....
        /*0660*/ 	.word	0x000070e0
        /*0664*/ 	.word	0x00000009
        /*0668*/ 	.word	0x00000000
        /*066c*/ 	.short	0x010a
        /*066e*/ 	.byte	0x3f
	.zero		1


	//   ....[96]....
        /*0670*/ 	.word	0x00007170
        /*0674*/ 	.word	0x00000006
        /*0678*/ 	.word	0x00000000
        /*067c*/ 	.short	0x010a
        /*067e*/ 	.byte	0x3f
	.zero		1


	//   ....[97]....
        /*0680*/ 	.word	0x00007200
        /*0684*/ 	.word	0x00000009
        /*0688*/ 	.word	0x00000000
        /*068c*/ 	.short	0x010a
        /*068e*/ 	.byte	0x3f
	.zero		1


	//   ....[98]....
        /*0690*/ 	.word	0x00007290
        /*0694*/ 	.word	0x00000006
        /*0698*/ 	.word	0x00000000
        /*069c*/ 	.short	0x010a
        /*069e*/ 	.byte	0x3f
	.zero		1


	//   ....[99]....
        /*06a0*/ 	.word	0x00007320
        /*06a4*/ 	.word	0x00000009
        /*06a8*/ 	.word	0x00000000
        /*06ac*/ 	.short	0x010a
        /*06ae*/ 	.byte	0x3f
	.zero		1


	//   ....[100]....
        /*06b0*/ 	.word	0x000073b0
        /*06b4*/ 	.word	0x00000006
        /*06b8*/ 	.word	0x00000000
        /*06bc*/ 	.short	0x010a
        /*06be*/ 	.byte	0x3f
	.zero		1


	//   ....[101]....
        /*06c0*/ 	.word	0x00007440
        /*06c4*/ 	.word	0x00000009
        /*06c8*/ 	.word	0x00000000
        /*06cc*/ 	.short	0x010a
        /*06ce*/ 	.byte	0x3f
	.zero		1


	//   ....[102]....
        /*06d0*/ 	.word	0x000074d0
        /*06d4*/ 	.word	0x00000006
        /*06d8*/ 	.word	0x00000000
        /*06dc*/ 	.short	0x010a
        /*06de*/ 	.byte	0x3f
	.zero		1


	//   ....[103]....
        /*06e0*/ 	.word	0x00007560
        /*06e4*/ 	.word	0x00000009
        /*06e8*/ 	.word	0x00000000
        /*06ec*/ 	.short	0x010a
        /*06ee*/ 	.byte	0x3f
	.zero		1


	//   ....[104]....
        /*06f0*/ 	.word	0x000075f0
        /*06f4*/ 	.word	0x00000006
        /*06f8*/ 	.word	0x00000000
        /*06fc*/ 	.short	0x010a
        /*06fe*/ 	.byte	0x3f
	.zero		1


	//   ....[105]....
        /*0700*/ 	.word	0x00007680
        /*0704*/ 	.word	0x00000009
        /*0708*/ 	.word	0x00000000
        /*070c*/ 	.short	0x010a
        /*070e*/ 	.byte	0x3f
	.zero		1


	//   ....[106]....
        /*0710*/ 	.word	0x00007710
        /*0714*/ 	.word	0x00000006
        /*0718*/ 	.word	0x00000000
        /*071c*/ 	.short	0x010a
        /*071e*/ 	.byte	0x3f
	.zero		1


	//   ....[107]....
        /*0720*/ 	.word	0x000077a0
        /*0724*/ 	.word	0x00000009
        /*0728*/ 	.word	0x00000000
        /*072c*/ 	.short	0x010a
        /*072e*/ 	.byte	0x3f
	.zero		1


	//   ....[108]....
        /*0730*/ 	.word	0x00007830
        /*0734*/ 	.word	0x00000006
        /*0738*/ 	.word	0x00000000
        /*073c*/ 	.short	0x010a
        /*073e*/ 	.byte	0x3f
	.zero		1


	//   ....[109]....
        /*0740*/ 	.word	0x000078c0
        /*0744*/ 	.word	0x00000009
        /*0748*/ 	.word	0x00000000
        /*074c*/ 	.short	0x010a
        /*074e*/ 	.byte	0x3f
	.zero		1


	//   ....[110]....
        /*0750*/ 	.word	0x00007950
        /*0754*/ 	.word	0x00000006
        /*0758*/ 	.word	0x00000000
        /*075c*/ 	.short	0x010a
        /*075e*/ 	.byte	0x3f
	.zero		1


	//   ....[111]....
        /*0760*/ 	.word	0x000079e0
        /*0764*/ 	.word	0x00000009
        /*0768*/ 	.word	0x00000000
        /*076c*/ 	.short	0x010a
        /*076e*/ 	.byte	0x3f
	.zero		1


	//   ....[112]....
        /*0770*/ 	.word	0x00007a70
        /*0774*/ 	.word	0x00000006
        /*0778*/ 	.word	0x00000000
        /*077c*/ 	.short	0x010a
        /*077e*/ 	.byte	0x3f
	.zero		1


	//   ....[113]....
        /*0780*/ 	.word	0x00007b00
        /*0784*/ 	.word	0x00000009
        /*0788*/ 	.word	0x00000000
        /*078c*/ 	.short	0x010a
        /*078e*/ 	.byte	0x3f
	.zero		1


	//   ....[114]....
        /*0790*/ 	.word	0x00007b90
        /*0794*/ 	.word	0x00000006
        /*0798*/ 	.word	0x00000000
        /*079c*/ 	.short	0x010a
        /*079e*/ 	.byte	0x3f
	.zero		1


	//   ....[115]....
        /*07a0*/ 	.word	0x00007c20
        /*07a4*/ 	.word	0x00000009
        /*07a8*/ 	.word	0x00000000
        /*07ac*/ 	.short	0x010a
        /*07ae*/ 	.byte	0x3f
	.zero		1


	//   ....[116]....
        /*07b0*/ 	.word	0x00007cb0
        /*07b4*/ 	.word	0x00000006
        /*07b8*/ 	.word	0x00000000
        /*07bc*/ 	.short	0x010a
        /*07be*/ 	.byte	0x3f
	.zero		1


	//   ....[117]....
        /*07c0*/ 	.word	0x00007d40
        /*07c4*/ 	.word	0x00000009
        /*07c8*/ 	.word	0x00000000
        /*07cc*/ 	.short	0x010a
        /*07ce*/ 	.byte	0x3f
	.zero		1


	//   ....[118]....
        /*07d0*/ 	.word	0x00007dd0
        /*07d4*/ 	.word	0x00000008
        /*07d8*/ 	.word	0x00000000
        /*07dc*/ 	.short	0x010a
        /*07de*/ 	.byte	0x3f
	.zero		1


	//   ....[119]....
        /*07e0*/ 	.word	0x00007e60
        /*07e4*/ 	.word	0x0000000b
        /*07e8*/ 	.word	0x00000000
        /*07ec*/ 	.short	0x010a
        /*07ee*/ 	.byte	0x3f
	.zero		1


	//   ....[120]....
        /*07f0*/ 	.word	0x00007ef0
        /*07f4*/ 	.word	0x00000003
        /*07f8*/ 	.word	0x00000000
        /*07fc*/ 	.short	0x010a
        /*07fe*/ 	.byte	0x3f
	.zero		1


	//   ....[121]....
        /*0800*/ 	.word	0x00007f60
        /*0804*/ 	.word	0x00000007
        /*0808*/ 	.word	0x00000000
        /*080c*/ 	.short	0x010a
        /*080e*/ 	.byte	0x3f
	.zero		1


	//   ....[122]....
        /*0810*/ 	.word	0x00007fc0
        /*0814*/ 	.word	0x00000008
        /*0818*/ 	.word	0x00000000
        /*081c*/ 	.short	0x010a
        /*081e*/ 	.byte	0x3f
	.zero		1


	//   ....[123]....
        /*0820*/ 	.word	0x00008090
        /*0824*/ 	.word	0x00000012
        /*0828*/ 	.word	0x00000128
        /*082c*/ 	.short	0x010a
        /*082e*/ 	.byte	0x3f
	.zero		1


	//   ....[124]....
        /*0830*/ 	.word	0x00008170
        /*0834*/ 	.word	0x00000005
        /*0838*/ 	.word	0x00000000
        /*083c*/ 	.short	0x010a
        /*083e*/ 	.byte	0x3f
	.zero		1


	//   ....[125]....
        /*0840*/ 	.word	0x000081c0
        /*0844*/ 	.word	0x00000007
        /*0848*/ 	.word	0x00000000
        /*084c*/ 	.short	0x010a
        /*084e*/ 	.byte	0x3f
	.zero		1


	//   ....[126]....
        /*0850*/ 	.word	0x00008210
        /*0854*/ 	.word	0x00000006
        /*0858*/ 	.word	0x00000000
        /*085c*/ 	.short	0x010a
        /*085e*/ 	.byte	0x3f
	.zero		1


	//   ....[127]....
        /*0860*/ 	.word	0x00008260
        /*0864*/ 	.word	0x00000009
        /*0868*/ 	.word	0x00000000
        /*086c*/ 	.short	0x010a
        /*086e*/ 	.byte	0x3f
	.zero		1


	//   ....[128]....
        /*0870*/ 	.word	0x000082b0
        /*0874*/ 	.word	0x00000006
        /*0878*/ 	.word	0x00000000
        /*087c*/ 	.short	0x010a
        /*087e*/ 	.byte	0x3f
	.zero		1


	//   ....[129]....
        /*0880*/ 	.word	0x00008300
        /*0884*/ 	.word	0x00000009
        /*0888*/ 	.word	0x00000000
        /*088c*/ 	.short	0x010a
        /*088e*/ 	.byte	0x3f
	.zero		1


	//   ....[130]....
        /*0890*/ 	.word	0x00008350
        /*0894*/ 	.word	0x00000006
        /*0898*/ 	.word	0x00000000
        /*089c*/ 	.short	0x010a
        /*089e*/ 	.byte	0x3f
	.zero		1


	//   ....[131]....
        /*08a0*/ 	.word	0x000083a0
        /*08a4*/ 	.word	0x00000009
        /*08a8*/ 	.word	0x00000000
        /*08ac*/ 	.short	0x010a
        /*08ae*/ 	.byte	0x3f
	.zero		1


	//   ....[132]....
        /*08b0*/ 	.word	0x000083f0
        /*08b4*/ 	.word	0x00000006
        /*08b8*/ 	.word	0x00000000
        /*08bc*/ 	.short	0x010a
        /*08be*/ 	.byte	0x3f
	.zero		1


	//   ....[133]....
        /*08c0*/ 	.word	0x00008440
        /*08c4*/ 	.word	0x00000009
        /*08c8*/ 	.word	0x00000000
        /*08cc*/ 	.short	0x010a
        /*08ce*/ 	.byte	0x3f
	.zero		1


	//   ....[134]....
        /*08d0*/ 	.word	0x00008490
        /*08d4*/ 	.word	0x00000006
        /*08d8*/ 	.word	0x00000000
        /*08dc*/ 	.short	0x010a
        /*08de*/ 	.byte	0x3f
	.zero		1


	//   ....[135]....
        /*08e0*/ 	.word	0x000084e0
        /*08e4*/ 	.word	0x00000009
        /*08e8*/ 	.word	0x00000000
        /*08ec*/ 	.short	0x010a
        /*08ee*/ 	.byte	0x3f
	.zero		1


	//   ....[136]....
        /*08f0*/ 	.word	0x00008530
        /*08f4*/ 	.word	0x00000006
        /*08f8*/ 	.word	0x00000000
        /*08fc*/ 	.short	0x010a
        /*08fe*/ 	.byte	0x3f
	.zero		1


	//   ....[137]....
        /*0900*/ 	.word	0x00008580
        /*0904*/ 	.word	0x00000009
        /*0908*/ 	.word	0x00000000
        /*090c*/ 	.short	0x010a
        /*090e*/ 	.byte	0x3f
	.zero		1


	//   ....[138]....
        /*0910*/ 	.word	0x000085d0
        /*0914*/ 	.word	0x00000006
        /*0918*/ 	.word	0x00000000
        /*091c*/ 	.short	0x010a
        /*091e*/ 	.byte	0x3f
	.zero		1


	//   ....[139]....
        /*0920*/ 	.word	0x00008620
        /*0924*/ 	.word	0x00000009
        /*0928*/ 	.word	0x00000000
        /*092c*/ 	.short	0x010a
        /*092e*/ 	.byte	0x3f
	.zero		1


	//   ....[140]....
        /*0930*/ 	.word	0x00008670
        /*0934*/ 	.word	0x00000006
        /*0938*/ 	.word	0x00000000
        /*093c*/ 	.short	0x010a
        /*093e*/ 	.byte	0x3f
	.zero		1


	//   ....[141]....
        /*0940*/ 	.word	0x000086c0
        /*0944*/ 	.word	0x00000009
        /*0948*/ 	.word	0x00000000
        /*094c*/ 	.short	0x010a
        /*094e*/ 	.byte	0x3f
	.zero		1


	//   ....[142]....
        /*0950*/ 	.word	0x00008710
        /*0954*/ 	.word	0x00000006
        /*0958*/ 	.word	0x00000000
        /*095c*/ 	.short	0x010a
        /*095e*/ 	.byte	0x3f
	.zero		1


	//   ....[143]....
        /*0960*/ 	.word	0x00008760
        /*0964*/ 	.word	0x00000009
        /*0968*/ 	.word	0x00000000
        /*096c*/ 	.short	0x010a
        /*096e*/ 	.byte	0x3f
	.zero		1


	//   ....[144]....
        /*0970*/ 	.word	0x000087b0
        /*0974*/ 	.word	0x00000006
        /*0978*/ 	.word	0x00000000
        /*097c*/ 	.short	0x010a
        /*097e*/ 	.byte	0x3f
	.zero		1


	//   ....[145]....
        /*0980*/ 	.word	0x00008800
        /*0984*/ 	.word	0x00000009
        /*0988*/ 	.word	0x00000000
        /*098c*/ 	.short	0x010a
        /*098e*/ 	.byte	0x3f
	.zero		1


	//   ....[146]....
        /*0990*/ 	.word	0x00008850
        /*0994*/ 	.word	0x00000006
        /*0998*/ 	.word	0x00000000
        /*099c*/ 	.short	0x010a
        /*099e*/ 	.byte	0x3f
	.zero		1


	//   ....[147]....
        /*09a0*/ 	.word	0x000088a0
        /*09a4*/ 	.word	0x00000009
        /*09a8*/ 	.word	0x00000000
        /*09ac*/ 	.short	0x010a
        /*09ae*/ 	.byte	0x3f
	.zero		1


	//   ....[148]....
        /*09b0*/ 	.word	0x000088f0
        /*09b4*/ 	.word	0x00000006
        /*09b8*/ 	.word	0x00000000
        /*09bc*/ 	.short	0x010a
        /*09be*/ 	.byte	0x3f
	.zero		1


	//   ....[149]....
        /*09c0*/ 	.word	0x00008940
        /*09c4*/ 	.word	0x00000009
        /*09c8*/ 	.word	0x00000000
        /*09cc*/ 	.short	0x010a
        /*09ce*/ 	.byte	0x3f
	.zero		1


	//   ....[150]....
        /*09d0*/ 	.word	0x00008990
        /*09d4*/ 	.word	0x00000006
        /*09d8*/ 	.word	0x00000000
        /*09dc*/ 	.short	0x010a
        /*09de*/ 	.byte	0x3f
	.zero		1


	//   ....[151]....
        /*09e0*/ 	.word	0x000089e0
        /*09e4*/ 	.word	0x00000009
        /*09e8*/ 	.word	0x00000000
        /*09ec*/ 	.short	0x010a
        /*09ee*/ 	.byte	0x3f
	.zero		1


	//   ....[152]....
        /*09f0*/ 	.word	0x00008a30
        /*09f4*/ 	.word	0x00000006
        /*09f8*/ 	.word	0x00000000
        /*09fc*/ 	.short	0x010a
        /*09fe*/ 	.byte	0x3f
	.zero		1


	//   ....[153]....
        /*0a00*/ 	.word	0x00008a80
        /*0a04*/ 	.word	0x00000009
        /*0a08*/ 	.word	0x00000000
        /*0a0c*/ 	.short	0x010a
        /*0a0e*/ 	.byte	0x3f
	.zero		1


	//   ....[154]....
        /*0a10*/ 	.word	0x00008ad0
        /*0a14*/ 	.word	0x00000006
        /*0a18*/ 	.word	0x00000000
        /*0a1c*/ 	.short	0x010a
        /*0a1e*/ 	.byte	0x3f
	.zero		1


	//   ....[155]....
        /*0a20*/ 	.word	0x00008b20
        /*0a24*/ 	.word	0x00000009
        /*0a28*/ 	.word	0x00000000
        /*0a2c*/ 	.short	0x010a
        /*0a2e*/ 	.byte	0x3f
	.zero		1


	//   ....[156]....
        /*0a30*/ 	.word	0x00008b70
        /*0a34*/ 	.word	0x00000006
        /*0a38*/ 	.word	0x00000000
        /*0a3c*/ 	.short	0x010a
        /*0a3e*/ 	.byte	0x3f
	.zero		1


	//   ....[157]....
        /*0a40*/ 	.word	0x00008bc0
        /*0a44*/ 	.word	0x00000009
        /*0a48*/ 	.word	0x00000000
        /*0a4c*/ 	.short	0x010a
        /*0a4e*/ 	.byte	0x3f
	.zero		1


	//   ....[158]....
        /*0a50*/ 	.word	0x00008c10
        /*0a54*/ 	.word	0x00000008
        /*0a58*/ 	.word	0x00000000
        /*0a5c*/ 	.short	0x010a
        /*0a5e*/ 	.byte	0x3f
	.zero		1


	//   ....[159]....
        /*0a60*/ 	.word	0x00008c60
        /*0a64*/ 	.word	0x0000000b
        /*0a68*/ 	.word	0x00000000
        /*0a6c*/ 	.short	0x010a
        /*0a6e*/ 	.byte	0x3f
	.zero		1


	//----- nvinfo : EIATTR_NUM_MBARRIERS
	.align		4
.L_28:
        /*0a70*/ 	.byte	0x03, 0x38
        /*0a72*/ 	.short	0x004c


	//----- nvinfo : EIATTR_EXIT_INSTR_OFFSETS
	.align		4
        /*0a74*/ 	.byte	0x04, 0x1c
        /*0a76*/ 	.short	(.L_30 - .L_29)


	//   ....[0]....
.L_29:
        /*0a78*/ 	.word	0x00000a30


	//   ....[1]....
        /*0a7c*/ 	.word	0x00001300


	//   ....[2]....
        /*0a80*/ 	.word	0x00005630


	//   ....[3]....
        /*0a84*/ 	.word	0x00005c70


	//   ....[4]....
        /*0a88*/ 	.word	0x00007f40


	//----- nvinfo : EIATTR_MAX_THREADS
	.align		4
.L_30:
        /*0a8c*/ 	.byte	0x04, 0x05
        /*0a8e*/ 	.short	(.L_32 - .L_31)
.L_31:
        /*0a90*/ 	.word	0x00000180
        /*0a94*/ 	.word	0x00000001
        /*0a98*/ 	.word	0x00000001


	//----- nvinfo : EIATTR_CRS_STACK_SIZE
	.align		4
.L_32:
        /*0a9c*/ 	.byte	0x04, 0x1e
        /*0a9e*/ 	.short	(.L_34 - .L_33)
.L_33:
        /*0aa0*/ 	.word	0x00000000


	//----- nvinfo : EIATTR_CBANK_PARAM_SIZE
	.align		4
.L_34:
        /*0aa4*/ 	.byte	0x03, 0x19
        /*0aa6*/ 	.short	0x0470


	//----- nvinfo : EIATTR_PARAM_CBANK
	.align		4
        /*0aa8*/ 	.byte	0x04, 0x0a
        /*0aaa*/ 	.short	(.L_36 - .L_35)
	.align		4
.L_35:
        /*0aac*/ 	.word	index@(.nv.constant0._ZN7cutlass13device_kernelINS_4gemm6kernel13GemmUniversalIN4cute5tupleIJiiiiEEENS1_10collective13CollectiveMmaINS1_37MainloopSm90TmaGmmaWarpSpecializedFP8ILi37ENS5_IJNS4_1CILi1EEESB_SB_EEENS1_35KernelTmaWarpSpecializedCooperativeEEENS5_IJNSA_ILi128EEENSA_ILi64EEENSA_ILi32EEEEEENS_12float_e4m3_tENS5_IJlSB_lEEENS_12float_e5m2_tESK_NS4_8TiledMMAINS4_8MMA_AtomIJNS4_4SM904GMMA30MMA_64x64x32_F32E4M3E5M2_SS_TNILNSP_7ScaleInE1ELSR_1EEEEEENS4_6LayoutINS5_IJNSA_ILi2EEESB_SB_EEENS5_IJSB_NSA_ILi0EEESX_EEEEENS5_IJNS4_10UnderscoreES10_S10_EEEEENS4_13SM90_TMA_LOADENS4_14ComposedLayoutINS4_7SwizzleILi1ELi4ELi3EEENS4_18smem_ptr_flag_bitsILi8EEENSU_INS5_IJNSA_ILi8EEESH_EEENS5_IJSH_SB_EEEEEEEvNS4_8identityES13_S1D_vS1E_EENS_8epilogue10collective6detail29Sm90TmaWarpSpecializedAdapterINS1H_15DefaultEpilogueISJ_SK_SK_NS1G_6thread17LinearCombinationISJ_Li1EffLNS1L_9ScaleType4KindE0ELNS_15FloatRoundStyleE2ESJ_EENS1_15EpilogueDefaultEEEEEvvEEEEvNT_6ParamsE)
        /*0ab0*/ 	.short	0x0210
        /*0ab2*/ 	.short	0x0470


	//----- nvinfo : EIATTR_SW_WAR
	.align		4
.L_36:
        /*0ab4*/ 	.byte	0x04, 0x36
        /*0ab6*/ 	.short	(.L_38 - .L_37)
.L_37:
        /*0ab8*/ 	.word	0x00000008
.L_38:


//--------------------- .nv.callgraph             --------------------------
	.section	.nv.callgraph,"",@"SHT_CUDA_CALLGRAPH"
	.align	4
	.sectionentsize	8
	.align		4
        /*0000*/ 	.word	0x00000000
	.align		4
        /*0004*/ 	.word	0xffffffff
	.align		4
        /*0008*/ 	.word	0x00000000
	.align		4
        /*000c*/ 	.word	0xfffffffe
	.align		4
        /*0010*/ 	.word	0x00000000
	.align		4
        /*0014*/ 	.word	0xfffffffd
	.align		4
        /*0018*/ 	.word	0x00000000
	.align		4
        /*001c*/ 	.word	0xfffffffc


//--------------------- .nv.constant4             --------------------------
	.section	.nv.constant4,"a",@progbits
	.align	8
	.align		8
.nv.constant4:
        /*0000*/ 	.dword	_ZN40_INTERNAL_8387c624_4_k_cu_1892f6bd_266484cuda3std3__45__cpo5beginE
	.align		8
        /*0008*/ 	.dword	_ZN40_INTERNAL_8387c624_4_k_cu_1892f6bd_266484cuda3std3__45__cpo3endE
	.align		8
        /*0010*/ 	.dword	_ZN40_INTERNAL_8387c624_4_k_cu_1892f6bd_266484cuda3std3__45__cpo6cbeginE
	.align		8
        /*0018*/ 	.dword	_ZN40_INTERNAL_8387c624_4_k_cu_1892f6bd_266484cuda3std3__45__cpo4cendE
	.align		8
        /*0020*/ 	.dword	_ZN40_INTERNAL_8387c624_4_k_cu_1892f6bd_266484cuda3std3__442_GLOBAL__N__8387c624_4_k_cu_1892f6bd_266486ignoreE
	.align		8
        /*0028*/ 	.dword	_ZN40_INTERNAL_8387c624_4_k_cu_1892f6bd_266484cuda3std3__419piecewise_constructE
	.align		8
        /*0030*/ 	.dword	_ZN40_INTERNAL_8387c624_4_k_cu_1892f6bd_266484cuda3std3__48in_placeE
	.align		8
        /*0038*/ 	.dword	_ZN40_INTERNAL_8387c624_4_k_cu_1892f6bd_266484cuda3std6ranges3__45__cpo4swapE
	.align		8
        /*0040*/ 	.dword	_ZN40_INTERNAL_8387c624_4_k_cu_1892f6bd_266484cuda3std6ranges3__45__cpo9iter_moveE
	.align		8
        /*0048*/ 	.dword	_ZN40_INTERNAL_8387c624_4_k_cu_1892f6bd_266484cute7productE
	.align		8
        /*0050*/ 	.dword	_ZN40_INTERNAL_8387c624_4_k_cu_1892f6bd_266484cute1_E


//--------------------- .text._ZN7cutlass13device_kernelINS_4gemm6kernel13GemmUniversalIN4cute5tupleIJiiiiEEENS1_10collective13CollectiveMmaINS1_37MainloopSm90TmaGmmaWarpSpecializedFP8ILi37ENS5_IJNS4_1CILi1EEESB_SB_EEENS1_35KernelTmaWarpSpecializedCooperativeEEENS5_IJNSA_ILi128EEENSA_ILi64EEENSA_ILi32EEEEEENS_12float_e4m3_tENS5_IJlSB_lEEENS_12float_e5m2_tESK_NS4_8TiledMMAINS4_8MMA_AtomIJNS4_4SM904GMMA30MMA_64x64x32_F32E4M3E5M2_SS_TNILNSP_7ScaleInE1ELSR_1EEEEEENS4_6LayoutINS5_IJNSA_ILi2EEESB_SB_EEENS5_IJSB_NSA_ILi0EEESX_EEEEENS5_IJNS4_10UnderscoreES10_S10_EEEEENS4_13SM90_TMA_LOADENS4_14ComposedLayoutINS4_7SwizzleILi1ELi4ELi3EEENS4_18smem_ptr_flag_bitsILi8EEENSU_INS5_IJNSA_ILi8EEESH_EEENS5_IJSH_SB_EEEEEEEvNS4_8identityES13_S1D_vS1E_EENS_8epilogue10collective6detail29Sm90TmaWarpSpecializedAdapterINS1H_15DefaultEpilogueISJ_SK_SK_NS1G_6thread17LinearCombinationISJ_Li1EffLNS1L_9ScaleType4KindE0ELNS_15FloatRoundStyleE2ESJ_EENS1_15EpilogueDefaultEEEEEvvEEEEvNT_6ParamsE --------------------------
	.section	.text._ZN7cutlass13device_kernelINS_4gemm6kernel13GemmUniversalIN4cute5tupleIJiiiiEEENS1_10collective13CollectiveMmaINS1_37MainloopSm90TmaGmmaWarpSpecializedFP8ILi37ENS5_IJNS4_1CILi1EEESB_SB_EEENS1_35KernelTmaWarpSpecializedCooperativeEEENS5_IJNSA_ILi128EEENSA_ILi64EEENSA_ILi32EEEEEENS_12float_e4m3_tENS5_IJlSB_lEEENS_12float_e5m2_tESK_NS4_8TiledMMAINS4_8MMA_AtomIJNS4_4SM904GMMA30MMA_64x64x32_F32E4M3E5M2_SS_TNILNSP_7ScaleInE1ELSR_1EEEEEENS4_6LayoutINS5_IJNSA_ILi2EEESB_SB_EEENS5_IJSB_NSA_ILi0EEESX_EEEEENS5_IJNS4_10UnderscoreES10_S10_EEEEENS4_13SM90_TMA_LOADENS4_14ComposedLayoutINS4_7SwizzleILi1ELi4ELi3EEENS4_18smem_ptr_flag_bitsILi8EEENSU_INS5_IJNSA_ILi8EEESH_EEENS5_IJSH_SB_EEEEEEEvNS4_8identityES13_S1D_vS1E_EENS_8epilogue10collective6detail29Sm90TmaWarpSpecializedAdapterINS1H_15DefaultEpilogueISJ_SK_SK_NS1G_6thread17LinearCombinationISJ_Li1EffLNS1L_9ScaleType4KindE0ELNS_15FloatRoundStyleE2ESJ_EENS1_15EpilogueDefaultEEEEEvvEEEEvNT_6ParamsE,"ax",@progbits
	.align	128
.text._ZN7cutlass13device_kernelINS_4gemm6kernel13GemmUniversalIN4cute5tupleIJiiiiEEENS1_10collective13CollectiveMmaINS1_37MainloopSm90TmaGmmaWarpSpecializedFP8ILi37ENS5_IJNS4_1CILi1EEESB_SB_EEENS1_35KernelTmaWarpSpecializedCooperativeEEENS5_IJNSA_ILi128EEENSA_ILi64EEENSA_ILi32EEEEEENS_12float_e4m3_tENS5_IJlSB_lEEENS_12float_e5m2_tESK_NS4_8TiledMMAINS4_8MMA_AtomIJNS4_4SM904GMMA30MMA_64x64x32_F32E4M3E5M2_SS_TNILNSP_7ScaleInE1ELSR_1EEEEEENS4_6LayoutINS5_IJNSA_ILi2EEESB_SB_EEENS5_IJSB_NSA_ILi0EEESX_EEEEENS5_IJNS4_10UnderscoreES10_S10_EEEEENS4_13SM90_TMA_LOADENS4_14ComposedLayoutINS4_7SwizzleILi1ELi4ELi3EEENS4_18smem_ptr_flag_bitsILi8EEENSU_INS5_IJNSA_ILi8EEESH_EEENS5_IJSH_SB_EEEEEEEvNS4_8identityES13_S1D_vS1E_EENS_8epilogue10collective6detail29Sm90TmaWarpSpecializedAdapterINS1H_15DefaultEpilogueISJ_SK_SK_NS1G_6thread17LinearCombinationISJ_Li1EffLNS1L_9ScaleType4KindE0ELNS_15FloatRoundStyleE2ESJ_EENS1_15EpilogueDefaultEEEEEvvEEEEvNT_6ParamsE:
        .type           _ZN7cutlass13device_kernelINS_4gemm6kernel13GemmUniversalIN4cute5tupleIJiiiiEEENS1_10collective13CollectiveMmaINS1_37MainloopSm90TmaGmmaWarpSpecializedFP8ILi37ENS5_IJNS4_1CILi1EEESB_SB_EEENS1_35KernelTmaWarpSpecializedCooperativeEEENS5_IJNSA_ILi128EEENSA_ILi64EEENSA_ILi32EEEEEENS_12float_e4m3_tENS5_IJlSB_lEEENS_12float_e5m2_tESK_NS4_8TiledMMAINS4_8MMA_AtomIJNS4_4SM904GMMA30MMA_64x64x32_F32E4M3E5M2_SS_TNILNSP_7ScaleInE1ELSR_1EEEEEENS4_6LayoutINS5_IJNSA_ILi2EEESB_SB_EEENS5_IJSB_NSA_ILi0EEESX_EEEEENS5_IJNS4_10UnderscoreES10_S10_EEEEENS4_13SM90_TMA_LOADENS4_14ComposedLayoutINS4_7SwizzleILi1ELi4ELi3EEENS4_18smem_ptr_flag_bitsILi8EEENSU_INS5_IJNSA_ILi8EEESH_EEENS5_IJSH_SB_EEEEEEEvNS4_8identityES13_S1D_vS1E_EENS_8epilogue10collective6detail29Sm90TmaWarpSpecializedAdapterINS1H_15DefaultEpilogueISJ_SK_SK_NS1G_6thread17LinearCombinationISJ_Li1EffLNS1L_9ScaleType4KindE0ELNS_15FloatRoundStyleE2ESJ_EENS1_15EpilogueDefaultEEEEEvvEEEEvNT_6ParamsE,@function
        .size           _ZN7cutlass13device_kernelINS_4gemm6kernel13GemmUniversalIN4cute5tupleIJiiiiEEENS1_10collective13CollectiveMmaINS1_37MainloopSm90TmaGmmaWarpSpecializedFP8ILi37ENS5_IJNS4_1CILi1EEESB_SB_EEENS1_35KernelTmaWarpSpecializedCooperativeEEENS5_IJNSA_ILi128EEENSA_ILi64EEENSA_ILi32EEEEEENS_12float_e4m3_tENS5_IJlSB_lEEENS_12float_e5m2_tESK_NS4_8TiledMMAINS4_8MMA_AtomIJNS4_4SM904GMMA30MMA_64x64x32_F32E4M3E5M2_SS_TNILNSP_7ScaleInE1ELSR_1EEEEEENS4_6LayoutINS5_IJNSA_ILi2EEESB_SB_EEENS5_IJSB_NSA_ILi0EEESX_EEEEENS5_IJNS4_10UnderscoreES10_S10_EEEEENS4_13SM90_TMA_LOADENS4_14ComposedLayoutINS4_7SwizzleILi1ELi4ELi3EEENS4_18smem_ptr_flag_bitsILi8EEENSU_INS5_IJNSA_ILi8EEESH_EEENS5_IJSH_SB_EEEEEEEvNS4_8identityES13_S1D_vS1E_EENS_8epilogue10collective6detail29Sm90TmaWarpSpecializedAdapterINS1H_15DefaultEpilogueISJ_SK_SK_NS1G_6thread17LinearCombinationISJ_Li1EffLNS1L_9ScaleType4KindE0ELNS_15FloatRoundStyleE2ESJ_EENS1_15EpilogueDefaultEEEEEvvEEEEvNT_6ParamsE,(.L_x_204 - _ZN7cutlass13device_kernelINS_4gemm6kernel13GemmUniversalIN4cute5tupleIJiiiiEEENS1_10collective13CollectiveMmaINS1_37MainloopSm90TmaGmmaWarpSpecializedFP8ILi37ENS5_IJNS4_1CILi1EEESB_SB_EEENS1_35KernelTmaWarpSpecializedCooperativeEEENS5_IJNSA_ILi128EEENSA_ILi64EEENSA_ILi32EEEEEENS_12float_e4m3_tENS5_IJlSB_lEEENS_12float_e5m2_tESK_NS4_8TiledMMAINS4_8MMA_AtomIJNS4_4SM904GMMA30MMA_64x64x32_F32E4M3E5M2_SS_TNILNSP_7ScaleInE1ELSR_1EEEEEENS4_6LayoutINS5_IJNSA_ILi2EEESB_SB_EEENS5_IJSB_NSA_ILi0EEESX_EEEEENS5_IJNS4_10UnderscoreES10_S10_EEEEENS4_13SM90_TMA_LOADENS4_14ComposedLayoutINS4_7SwizzleILi1ELi4ELi3EEENS4_18smem_ptr_flag_bitsILi8EEENSU_INS5_IJNSA_ILi8EEESH_EEENS5_IJSH_SB_EEEEEEEvNS4_8identityES13_S1D_vS1E_EENS_8epilogue10collective6detail29Sm90TmaWarpSpecializedAdapterINS1H_15DefaultEpilogueISJ_SK_SK_NS1G_6thread17LinearCombinationISJ_Li1EffLNS1L_9ScaleType4KindE0ELNS_15FloatRoundStyleE2ESJ_EENS1_15EpilogueDefaultEEEEEvvEEEEvNT_6ParamsE)
        .other          _ZN7cutlass13device_kernelINS_4gemm6kernel13GemmUniversalIN4cute5tupleIJiiiiEEENS1_10collective13CollectiveMmaINS1_37MainloopSm90TmaGmmaWarpSpecializedFP8ILi37ENS5_IJNS4_1CILi1EEESB_SB_EEENS1_35KernelTmaWarpSpecializedCooperativeEEENS5_IJNSA_ILi128EEENSA_ILi64EEENSA_ILi32EEEEEENS_12float_e4m3_tENS5_IJlSB_lEEENS_12float_e5m2_tESK_NS4_8TiledMMAINS4_8MMA_AtomIJNS4_4SM904GMMA30MMA_64x64x32_F32E4M3E5M2_SS_TNILNSP_7ScaleInE1ELSR_1EEEEEENS4_6LayoutINS5_IJNSA_ILi2EEESB_SB_EEENS5_IJSB_NSA_ILi0EEESX_EEEEENS5_IJNS4_10UnderscoreES10_S10_EEEEENS4_13SM90_TMA_LOADENS4_14ComposedLayoutINS4_7SwizzleILi1ELi4ELi3EEENS4_18smem_ptr_flag_bitsILi8EEENSU_INS5_IJNSA_ILi8EEESH_EEENS5_IJSH_SB_EEEEEEEvNS4_8identityES13_S1D_vS1E_EENS_8epilogue10collective6detail29Sm90TmaWarpSpecializedAdapterINS1H_15DefaultEpilogueISJ_SK_SK_NS1G_6thread17LinearCombinationISJ_Li1EffLNS1L_9ScaleType4KindE0ELNS_15FloatRoundStyleE2ESJ_EENS1_15EpilogueDefaultEEEEEvvEEEEvNT_6ParamsE,@"STO_CUDA_ENTRY STV_DEFAULT"
_ZN7cutlass13device_kernelINS_4gemm6kernel13GemmUniversalIN4cute5tupleIJiiiiEEENS1_10collective13CollectiveMmaINS1_37MainloopSm90TmaGmmaWarpSpecializedFP8ILi37ENS5_IJNS4_1CILi1EEESB_SB_EEENS1_35KernelTmaWarpSpecializedCooperativeEEENS5_IJNSA_ILi128EEENSA_ILi64EEENSA_ILi32EEEEEENS_12float_e4m3_tENS5_IJlSB_lEEENS_12float_e5m2_tESK_NS4_8TiledMMAINS4_8MMA_AtomIJNS4_4SM904GMMA30MMA_64x64x32_F32E4M3E5M2_SS_TNILNSP_7ScaleInE1ELSR_1EEEEEENS4_6LayoutINS5_IJNSA_ILi2EEESB_SB_EEENS5_IJSB_NSA_ILi0EEESX_EEEEENS5_IJNS4_10UnderscoreES10_S10_EEEEENS4_13SM90_TMA_LOADENS4_14ComposedLayoutINS4_7SwizzleILi1ELi4ELi3EEENS4_18smem_ptr_flag_bitsILi8EEENSU_INS5_IJNSA_ILi8EEESH_EEENS5_IJSH_SB_EEEEEEEvNS4_8identityES13_S1D_vS1E_EENS_8epilogue10collective6detail29Sm90TmaWarpSpecializedAdapterINS1H_15DefaultEpilogueISJ_SK_SK_NS1G_6thread17LinearCombinationISJ_Li1EffLNS1L_9ScaleType4KindE0ELNS_15FloatRoundStyleE2ESJ_EENS1_15EpilogueDefaultEEEEEvvEEEEvNT_6ParamsE:
[----:B------:R-:W-:Y:S01]  /*0000*/  LDC R1, c[0x0][0x28] ;  /* 0x00000a00ff017b82 */ /* 0x000fe20000000800 */
[----:B------:R-:W0:Y:S01]  /*0010*/  S2R R2, SR_TID.X ;  /* 0x0000000000027919 */ /* 0x000e220000002100 */
[----:B------:R-:W-:Y:S01]  /*0020*/  ELECT P0, URZ, PT ;  /* 0x00000000003f782f */ /* 0x000fe20003800000 */
[----:B------:R-:W-:Y:S01]  /*0030*/  BSSY B0, `(.L_x_0) ;  /* 0x000000f000007945 */ /* 0x000fe20003800000 */
[--C-:B0-----:R-:W-:Y:S02]  /*0040*/  SHF.R.U32.HI R0, RZ, 0x5, R2.reuse ;  /* 0x00000005ff007819 */ /* 0x101fe40000011602 */
[----:B------:R-:W-:-:S03]  /*0050*/  SHF.R.U32.HI R4, RZ, 0x7, R2 ;  /* 0x00000007ff047819 */ /* 0x000fc60000011602 */
[----:B------:R-:W0:Y:S04]  /*0060*/  SHFL.IDX PT, R3, R0, RZ, 0x1f ;  /* 0x00001fff00037589 */ /* 0x000e2800000e0000 */
[----:B------:R1:W2:Y:S01]  /*0070*/  SHFL.IDX PT, R7, R4, RZ, 0x1f ;  /* 0x00001fff04077589 */ /* 0x0002a200000e0000 */
[----:B0-----:R-:W-:-:S13]  /*0080*/  ISETP.NE.OR P0, PT, R3, RZ, !P0 ;  /* 0x000000ff0300720c */ /* 0x001fda0004705670 */
[----:B-12---:R-:W-:Y:S05]  /*0090*/  @P0 BRA `(.L_x_1) ;  /* 0x0000000000200947 */ /* 0x006fea0003800000 */
[----:B------:R-:W-:Y:S02]  /*00a0*/  ULDC.64 UR4, c[0x0][0x198] ;  /* 0x0000660000047ab9 */ /* 0x000fe40000000a00 */
[----:B------:R-:W-:Y:S02]  /*00b0*/  UIADD3 UR6, UP0, UR4, 0xf0, URZ ;  /* 0x000000f004067890 */ /* 0x000fe4000ff1e03f */
[----:B------:R-:W-:Y:S02]  /*00c0*/  UIADD3 UR4, UP1, UR4, 0x1f0, URZ ;  /* 0x000001f004047890 */ /* 0x000fe4000ff3e03f */
[----:B------:R-:W-:Y:S02]  /*00d0*/  UIADD3.X UR7, URZ, UR5, URZ, UP0, !UPT ;  /* 0x000000053f077290 */ /* 0x000fe400087fe43f */
[----:B------:R-:W-:-:S07]  /*00e0*/  UIADD3.X UR5, URZ, UR5, URZ, UP1, !UPT ;  /* 0x000000053f057290 */ /* 0x000fce0008ffe43f */
[----:B------:R0:W-:Y:S02]  /*00f0*/  UTMACCTL.PF [UR6] ;  /* 0x00000000060079b9 */ /* 0x0001e40008040000 */
[----:B------:R0:W-:Y:S02]  /*0100*/  UTMACCTL.PF [UR4] ;  /* 0x00000000040079b9 */ /* 0x0001e40008040000 */
[----:B0-----:R-:W-:Y:S01]  /*0110*/  NOP ;  /* 0x0000000000007918 */ /* 0x001fe20000000000 */
.L_x_1:
[----:B------:R-:W-:Y:S05]  /*0120*/  BSYNC B0 ;  /* 0x0000000000007941 */ /* 0x000fea0003800000 */
.L_x_0:
[----:B------:R-:W0:Y:S02]  /*0130*/  SHFL.IDX PT, R4, R0, RZ, 0x1f ;  /* 0x00001fff00047589 */ /* 0x000e2400000e0000 */
[----:B0-----:R-:W-:-:S13]  /*0140*/  ISETP.NE.AND P0, PT, R4, RZ, PT ;  /* 0x000000ff0400720c */ /* 0x001fda0003f05270 */
[----:B------:R-:W-:Y:S05]  /*0150*/  @P0 BRA `(.L_x_2) ;  /* 0x00000004006c0947 */ /* 0x000fea0003800000 */
[----:B------:R-:W-:Y:S01]  /*0160*/  ELECT P0, URZ, PT ;  /* 0x00000000003f782f */ /* 0x000fe20003800000 */
[----:B------:R-:W-:-:S12]  /*0170*/  BSSY B0, `(.L_x_2) ;  /* 0x0000059000007945 */ /* 0x000fd80003800000 */
[----:B------:R-:W-:Y:S05]  /*0180*/  @!P0 BRA `(.L_x_3) ;  /* 0x00000004005c8947 */ /* 0x000fea0003800000 */
[----:B------:R-:W0:Y:S01]  /*0190*/  S2UR UR8, SR_CgaCtaId ;  /* 0x00000000000879c3 */ /* 0x000e220000008800 */
[----:B------:R-:W-:Y:S01]  /*01a0*/  UMOV UR4, 0x400 ;  /* 0x0000040000047882 */ /* 0x000fe20000000000 */
[----:B------:R-:W-:Y:S01]  /*01b0*/  UMOV UR5, 0x1 ;  /* 0x0000000100057882 */ /* 0x000fe20000000000 */
[----:B------:R-:W-:Y:S02]  /*01c0*/  UMOV UR6, 0x100 ;  /* 0x0000010000067882 */ /* 0x000fe40000000000 */
[----:B------:R-:W-:-:S04]  /*01d0*/  UIADD3 UR6, -UR6, 0x100000, URZ ;  /* 0x0010000006067890 */ /* 0x000fc8000fffe13f */
[----:B------:R-:W-:Y:S02]  /*01e0*/  USHF.L.U32 UR7, UR6, 0xb, URZ ;  /* 0x0000000b06077899 */ /* 0x000fe4000800063f */
[----:B------:R-:W-:Y:S02]  /*01f0*/  USHF.L.U32 UR6, UR6, 0x1, URZ ;  /* 0x0000000106067899 */ /* 0x000fe4000800063f */
[----:B0-----:R-:W-:Y:S02]  /*0200*/  ULEA UR8, UR8, UR4, 0x18 ;  /* 0x0000000408087291 */ /* 0x001fe4000f8ec03f */
[----:B------:R-:W-:-:S04]  /*0210*/  UIADD3 UR4, -UR5, 0x100000, URZ ;  /* 0x0010000005047890 */ /* 0x000fc8000fffe13f */
[----:B------:R-:W-:Y:S02]  /*0220*/  USHF.L.U32 UR5, UR4, 0xb, URZ ;  /* 0x0000000b04057899 */ /* 0x000fe4000800063f */
[----:B------:R-:W-:Y:S01]  /*0230*/  USHF.L.U32 UR4, UR4, 0x1, URZ ;  /* 0x0000000104047899 */ /* 0x000fe2000800063f */
[----:B------:R-:W0:Y:S11]  /*0240*/  FENCE.VIEW.ASYNC.S ;  /* 0x00000000000073c6 */ /* 0x000e360000000000 */
[----:B0-----:R0:W1:Y:S01]  /*0250*/  SYNCS.EXCH.64 URZ, [UR8], UR4 ;  /* 0x00000004083f75b2 */ /* 0x0010620008000100 */
[----:B------:R0:W2:Y:S01]  /*0260*/  SYNCS.EXCH.64 URZ, [UR8+0x128], UR6 ;  /* 0x00012806083f75b2 */ /* 0x0000a20008000100 */
[----:B------:R0:W3:Y:S01]  /*0270*/  SYNCS.EXCH.64 URZ, [UR8+0x8], UR4 ;  /* 0x00000804083f75b2 */ /* 0x0000e20008000100 */
[----:B------:R0:W4:Y:S01]  /*0280*/  SYNCS.EXCH.64 URZ, [UR8+0x130], UR6 ;  /* 0x00013006083f75b2 */ /* 0x0001220008000100 */
[----:B------:R0:W0:Y:S01]  /*0290*/  SYNCS.EXCH.64 URZ, [UR8+0x10], UR4 ;  /* 0x00001004083f75b2 */ /* 0x0000220008000100 */
        /* <DEDUP_REMOVED lines=69> */
[----:B-1234-:R-:W-:Y:S01]  /*06f0*/  NOP ;  /* 0x0000000000007918 */ /* 0x01efe20000000000 */
.L_x_3:
[----:B0-----:R-:W-:Y:S05]  /*0700*/  BSYNC B0 ;  /* 0x0000000000007941 */ /* 0x001fea0003800000 */
.L_x_2:
[----:B------:R-:W0:Y:S01]  /*0710*/  SHFL.IDX PT, R0, R0, RZ, 0x1f ;  /* 0x00001fff00007589 */ /* 0x000e2200000e0000 */
[----:B------:R-:W1:Y:S01]  /*0720*/  LDC R4, c[0x0][0x65c] ;  /* 0x00019700ff047b82 */ /* 0x000e620000000800 */
[----:B------:R-:W-:Y:S02]  /*0730*/  ELECT P0, URZ, PT ;  /* 0x00000000003f782f */ /* 0x000fe40003800000 */
[----:B------:R-:W-:Y:S01]  /*0740*/  ISETP.NE.AND P2, PT, R7, RZ, PT ;  /* 0x000000ff0700720c */ /* 0x000fe20003f45270 */
[----:B------:R-:W2:Y:S01]  /*0750*/  S2R R8, SR_CTAID.Y ;  /* 0x0000000000087919 */ /* 0x000ea20000002600 */
[----:B------:R-:W-:Y:S01]  /*0760*/  UMOV UR4, 0x20 ;  /* 0x0000002000047882 */ /* 0x000fe20000000000 */
[----:B------:R-:W-:Y:S01]  /*0770*/  NOP ;  /* 0x0000000000007918 */ /* 0x000fe20000000000 */
[----:B------:R-:W-:Y:S01]  /*0780*/  NOP ;  /* 0x0000000000007918 */ /* 0x000fe20000000000 */
[----:B------:R-:W3:Y:S01]  /*0790*/  S2R R6, SR_CTAID.X ;  /* 0x0000000000067919 */ /* 0x000ee20000002500 */
[----:B0-----:R-:W-:-:S02]  /*07a0*/  ISETP.NE.OR P0, PT, R0, RZ, !P0 ;  /* 0x000000ff0000720c */ /* 0x001fc40004705670 */
[----:B-1----:R-:W-:Y:S02]  /*07b0*/  ISETP.NE.AND P4, PT, R4, 0x1, PT ;  /* 0x000000010400780c */ /* 0x002fe40003f85270 */
[----:B------:R-:W-:-:S04]  /*07c0*/  SHF.R.S32.HI R4, RZ, 0x1f, R3 ;  /* 0x0000001fff047819 */ /* 0x000fc80000011403 */
[----:B------:R-:W-:-:S04]  /*07d0*/  LEA.HI R4, R4, R3, RZ, 0x2 ;  /* 0x0000000304047211 */ /* 0x000fc800078f10ff */
[----:B------:R-:W-:Y:S01]  /*07e0*/  LOP3.LUT R4, R4, 0xfffffffc, RZ, 0xc0, !PT ;  /* 0xfffffffc04047812 */ /* 0x000fe200078ec0ff */
[----:B------:R-:W-:Y:S01]  /*07f0*/  VOTEU.ALL UP0, P0 ;  /* 0x00000000003f7886 */ /* 0x000fe20000000000 */
[----:B------:R-:W-:Y:S01]  /*0800*/  VOTEU.ALL UP1, P0 ;  /* 0x00000000003f7886 */ /* 0x000fe20000020000 */
[----:B------:R-:W3:Y:S01]  /*0810*/  @P4 LDC R9, c[0x0][0x10] ;  /* 0x00000400ff094b82 */ /* 0x000ee20000000800 */
[----:B------:R-:W-:Y:S02]  /*0820*/  @P4 IMAD.MOV.U32 R5, RZ, RZ, RZ ;  /* 0x000000ffff054224 */ /* 0x000fe400078e00ff */
[----:B------:R-:W-:Y:S01]  /*0830*/  IMAD.IADD R3, R3, 0x1, -R4 ;  /* 0x0000000103037824 */ /* 0x000fe200078e0a04 */
[----:B------:R-:W-:Y:S01]  /*0840*/  @!UP0 UMOV UR6, 0x400 ;  /* 0x0000040000068882 */ /* 0x000fe20000000000 */
[----:B------:R-:W-:-:S04]  /*0850*/  @!UP0 UIADD3 UR4, -UR4, 0x100000, URZ ;  /* 0x0010000004048890 */ /* 0x000fc8000fffe13f */
[----:B------:R-:W-:Y:S02]  /*0860*/  @!UP0 USHF.L.U32 UR5, UR4, 0xb, URZ ;  /* 0x0000000b04058899 */ /* 0x000fe4000800063f */
[----:B------:R-:W-:Y:S01]  /*0870*/  @!UP0 USHF.L.U32 UR4, UR4, 0x1, URZ ;  /* 0x0000000104048899 */ /* 0x000fe2000800063f */
[----:B--2---:R-:W-:Y:S01]  /*0880*/  @P4 IMAD.MOV.U32 R4, RZ, RZ, R8 ;  /* 0x000000ffff044224 */ /* 0x004fe200078e0008 */
[----:B------:R-:W0:Y:S01]  /*0890*/  @!UP0 S2UR UR7, SR_CgaCtaId ;  /* 0x00000000000789c3 */ /* 0x000e220000008800 */
[----:B------:R-:W-:-:S07]  /*08a0*/  @P4 IMAD.MOV.U32 R13, RZ, RZ, RZ ;  /* 0x000000ffff0d4224 */ /* 0x000fce00078e00ff */
[----:B------:R-:W1:Y:S01]  /*08b0*/  @!P4 LDC R11, c[0x0][0xc] ;  /* 0x00000300ff0bcb82 */ /* 0x000e620000000800 */
[----:B---3--:R-:W-:-:S04]  /*08c0*/  @P4 IMAD.WIDE.U32 R4, R6, R9, R4 ;  /* 0x0000000906044225 */ /* 0x008fc800078e0004 */
[----:B------:R-:W-:Y:S02]  /*08d0*/  VIADD R9, R7, 0xffffffff ;  /* 0xffffffff07097836 */ /* 0x000fe40000000000 */
[----:B------:R-:W-:Y:S01]  /*08e0*/  @P4 IMAD.MOV.U32 R0, RZ, RZ, R4 ;  /* 0x000000ffff004224 */ /* 0x000fe200078e0004 */
[----:B0-----:R-:W-:Y:S02]  /*08f0*/  @!UP0 ULEA UR6, UR7, UR6, 0x18 ;  /* 0x0000000607068291 */ /* 0x001fe4000f8ec03f */
[----:B------:R-:W-:Y:S01]  /*0900*/  ISETP.GE.U32.AND P1, PT, R9, 0x2, PT ;  /* 0x000000020900780c */ /* 0x000fe20003f26070 */
[----:B------:R-:W-:Y:S01]  /*0910*/  VOTEU.ALL UP0, P0 ;  /* 0x00000000003f7886 */ /* 0x000fe20000000000 */
[----:B------:R-:W-:Y:S01]  /*0920*/  ISETP.NE.AND P0, PT, R3, 0x3, PT ;  /* 0x000000030300780c */ /* 0x000fe20003f05270 */
[----:B------:R-:W-:-:S03]  /*0930*/  @P4 IMAD.IADD R5, R5, 0x1, R13 ;  /* 0x0000000105054824 */ /* 0x000fc600078e020d */
[----:B------:R-:W-:-:S04]  /*0940*/  ISETP.EQ.OR P0, PT, R3, RZ, !P0 ;  /* 0x000000ff0300720c */ /* 0x000fc80004702670 */
[----:B------:R-:W-:Y:S01]  /*0950*/  ISETP.EQ.AND P0, PT, R7, RZ, P0 ;  /* 0x000000ff0700720c */ /* 0x000fe20000702270 */
[----:B------:R-:W-:Y:S01]  /*0960*/  IMAD.MOV.U32 R7, RZ, RZ, RZ ;  /* 0x000000ffff077224 */ /* 0x000fe200078e00ff */
[----:B------:R-:W0:Y:S02]  /*0970*/  FENCE.VIEW.ASYNC.S ;  /* 0x00000000000073c6 */ /* 0x000e240000000000 */
[----:B0-----:R0:W2:Y:S01]  /*0980*/  @!UP0 SYNCS.EXCH.64 URZ, [UR6+0x260], UR4 ;  /* 0x00026004063f85b2 */ /* 0x0010a20008000100 */
[----:B------:R-:W-:Y:S01]  /*0990*/  SEL R4, RZ, 0x1, !P0 ;  /* 0x00000001ff047807 */ /* 0x000fe20004000000 */
[----:B-1----:R-:W-:-:S03]  /*09a0*/  @!P4 IMAD.WIDE.U32 R10, R11, R8, R6 ;  /* 0x000000080b0ac225 */ /* 0x002fc600078e0006 */
[----:B------:R-:W-:Y:S01]  /*09b0*/  SEL R4, R4, 0x2, P1 ;  /* 0x0000000204047807 */ /* 0x000fe20000800000 */
[----:B------:R-:W-:Y:S02]  /*09c0*/  @!P4 IMAD.MOV.U32 R0, RZ, RZ, R10 ;  /* 0x000000ffff00c224 */ /* 0x000fe400078e000a */
[----:B------:R-:W-:Y:S01]  /*09d0*/  @!P4 IMAD.MOV.U32 R5, RZ, RZ, R11 ;  /* 0x000000ffff05c224 */ /* 0x000fe200078e000b */
[----:B------:R0:W2:Y:S01]  /*09e0*/  @!UP1 SYNCS.EXCH.64 URZ, [UR6+0x268], UR4 ;  /* 0x00026804063f95b2 */ /* 0x0000a20008000100 */
[----:B------:R-:W-:Y:S01]  /*09f0*/  NOP ;  /* 0x0000000000007918 */ /* 0x000fe20000000000 */
[----:B--2---:R-:W-:Y:S06]  /*0a00*/  BAR.SYNC.DEFER_BLOCKING 0x0 ;  /* 0x0000000000007b1d */ /* 0x004fec0000010000 */
[----:B------:R-:W-:Y:S05]  /*0a10*/  @!P2 BRA `(.L_x_4) ;  /* 0x0000004c0008a947 */ /* 0x000fea0003800000 */
[----:B------:R-:W-:-:S13]  /*0a20*/  ISETP.GT.U32.AND P0, PT, R9, 0x1, PT ;  /* 0x000000010900780c */ /* 0x000fda0003f04070 */
[----:B0-----:R-:W-:Y:S05]  /*0a30*/  @P0 EXIT ;  /* 0x000000000000094d */ /* 0x001fea0003800000 */
[----:B------:R-:W-:Y:S01]  /*0a40*/  ULDC.64 UR4, c[0x0][0x650] ;  /* 0x0001940000047ab9 */ /* 0x000fe20000000a00 */
[----:B------:R-:W-:Y:S01]  /*0a50*/  PRMT R9, RZ, 0x7610, R9 ;  /* 0x00007610ff097816 */ /* 0x000fe20000000009 */
[----:B------:R-:W-:Y:S01]  /*0a60*/  IMAD.MOV.U32 R16, RZ, RZ, -0x1 ;  /* 0xffffffffff107424 */ /* 0x000fe200078e00ff */
[----:B------:R-:W-:Y:S01]  /*0a70*/  ISETP.GE.U32.AND P0, PT, R0, UR4, PT ;  /* 0x0000000400007c0c */ /* 0x000fe2000bf06070 */
[----:B------:R-:W-:Y:S02]  /*0a80*/  IMAD.MOV.U32 R12, RZ, RZ, -0x1 ;  /* 0xffffffffff0c7424 */ /* 0x000fe400078e00ff */
[----:B------:R-:W-:Y:S01]  /*0a90*/  IMAD.MOV.U32 R69, RZ, RZ, -0x1 ;  /* 0xffffffffff457424 */ /* 0x000fe200078e00ff */
[----:B------:R-:W-:-:S13]  /*0aa0*/  ISETP.GE.U32.AND.EX P0, PT, R5, UR5, PT, P0 ;  /* 0x0000000505007c0c */ /* 0x000fda000bf06100 */
[----:B------:R-:W-:Y:S05]  /*0ab0*/  @P0 BRA `(.L_x_5) ;  /* 0x0000000400600947 */ /* 0x000fea0003800000 */
[----:B------:R-:W0:Y:S01]  /*0ac0*/  LDC.64 R16, c[0x0][0x628] ;  /* 0x00018a00ff107b82 */ /* 0x000e220000000a00 */
[----:B------:R-:W-:Y:S02]  /*0ad0*/  IMAD.MOV.U32 R10, RZ, RZ, R0 ;  /* 0x000000ffff0a7224 */ /* 0x000fe400078e0000 */
[----:B------:R-:W-:-:S05]  /*0ae0*/  IMAD.MOV.U32 R11, RZ, RZ, R5 ;  /* 0x000000ffff0b7224 */ /* 0x000fca00078e0005 */
[----:B------:R-:W1:Y:S08]  /*0af0*/  LDC R18, c[0x0][0x630] ;  /* 0x00018c00ff127b82 */ /* 0x000e700000000800 */
[----:B------:R-:W2:Y:S01]  /*0b00*/  LDC.64 R20, c[0x0][0x620] ;  /* 0x00018800ff147b82 */ /* 0x000ea20000000a00 */
[----:B0-----:R-:W-:-:S04]  /*0b10*/  ISETP.NE.U32.AND P0, PT, R16, RZ, PT ;  /* 0x000000ff1000720c */ /* 0x001fc80003f05070 */
[----:B------:R-:W-:-:S13]  /*0b20*/  ISETP.NE.AND.EX P0, PT, R17, RZ, PT, P0 ;  /* 0x000000ff1100720c */ /* 0x000fda0003f05300 */
[----:B-12---:R-:W-:Y:S05]  /*0b30*/  @!P0 BRA `(.L_x_6) ;  /* 0x0000000000288947 */ /* 0x006fea0003800000 */
[----:B------:R-:W0:Y:S02]  /*0b40*/  LDC R3, c[0x0][0x634] ;  /* 0x00018d00ff037b82 */ /* 0x000e240000000800 */
[----:B0-----:R-:W-:-:S05]  /*0b50*/  IADD3 R3, P0, R0, R3, RZ ;  /* 0x0000000300037210 */ /* 0x001fca0007f1e0ff */
[----:B------:R-:W-:-:S04]  /*0b60*/  IMAD.X R9, RZ, RZ, R5, P0 ;  /* 0x000000ffff097224 */ /* 0x000fc800000e0605 */
[----:B------:R-:W-:-:S04]  /*0b70*/  IMAD.WIDE.U32 R10, R9, R16, RZ ;  /* 0x00000010090a7225 */ /* 0x000fc800078e00ff */
[----:B------:R-:W-:-:S04]  /*0b80*/  IMAD.WIDE.U32 R12, P0, R3, R17, R10 ;  /* 0x00000011030c7225 */ /* 0x000fc8000780000a */
[----:B------:R-:W-:-:S04]  /*0b90*/  IMAD.WIDE.U32 R10, R3, R16, RZ ;  /* 0x00000010030a7225 */ /* 0x000fc800078e00ff */
[----:B------:R-:W-:Y:S01]  /*0ba0*/  IMAD.X R15, RZ, RZ, RZ, P0 ;  /* 0x000000ffff0f7224 */ /* 0x000fe200000e06ff */
[----:B------:R-:W-:Y:S01]  /*0bb0*/  IADD3 RZ, P0, R11, R12, RZ ;  /* 0x0000000c0bff7210 */ /* 0x000fe20007f1e0ff */
[----:B------:R-:W-:-:S04]  /*0bc0*/  IMAD.MOV.U32 R14, RZ, RZ, R13 ;  /* 0x000000ffff0e7224 */ /* 0x000fc800078e000d */
[----:B------:R-:W-:-:S08]  /*0bd0*/  IMAD.WIDE.U32.X R10, R9, R17, R14, P0 ;  /* 0x00000011090a7225 */ /* 0x000fd000000e040e */
.L_x_6:
[-CC-:B------:R-:W-:Y:S01]  /*0be0*/  SHF.R.U64 R69, R10, R18.reuse, R11.reuse ;  /* 0x000000120a457219 */ /* 0x180fe2000000120b */
[----:B------:R-:W0:Y:S01]  /*0bf0*/  LDC.64 R22, c[0x0][0x640] ;  /* 0x00019000ff167b82 */ /* 0x000e220000000a00 */
[----:B------:R-:W-:Y:S01]  /*0c00*/  SHF.R.U32.HI R7, RZ, R18, R11 ;  /* 0x00000012ff077219 */ /* 0x000fe2000001160b */
[----:B------:R-:W-:Y:S01]  /*0c10*/  ULDC UR4, c[0x0][0x150] ;  /* 0x0000540000047ab9 */ /* 0x000fe20000000800 */
[----:B------:R-:W-:Y:S01]  /*0c20*/  IADD3 R9, P0, RZ, -R69, RZ ;  /* 0x80000045ff097210 */ /* 0x000fe20007f1e0ff */
[----:B------:R-:W-:Y:S01]  /*0c30*/  IMAD.MOV.U32 R10, RZ, RZ, R0 ;  /* 0x000000ffff0a7224 */ /* 0x000fe200078e0000 */
[----:B------:R-:W-:Y:S01]  /*0c40*/  I2FP.F32.U32 R3, R6 ;  /* 0x0000000600037245 */ /* 0x000fe20000201000 */
[----:B------:R-:W-:Y:S02]  /*0c50*/  IMAD.MOV.U32 R11, RZ, RZ, R5 ;  /* 0x000000ffff0b7224 */ /* 0x000fe400078e0005 */
[----:B------:R-:W1:Y:S01]  /*0c60*/  LDC R14, c[0x0][0x618] ;  /* 0x00018600ff0e7b82 */ /* 0x000e620000000800 */
[----:B------:R-:W-:-:S02]  /*0c70*/  IMAD.X R13, RZ, RZ, ~R7, P0 ;  /* 0x000000ffff0d7224 */ /* 0x000fc400000e0e07 */
[----:B------:R-:W-:Y:S01]  /*0c80*/  FMUL R3, R3, UR4 ;  /* 0x0000000403037c20 */ /* 0x000fe20008400000 */
[----:B------:R-:W-:Y:S01]  /*0c90*/  IMAD.WIDE.U32 R10, R9, R20, R10 ;  /* 0x00000014090a7225 */ /* 0x000fe200078e000a */
[----:B------:R-:W-:-:S03]  /*0ca0*/  ULDC UR4, c[0x0][0x154] ;  /* 0x0000550000047ab9 */ /* 0x000fc60000000800 */
[----:B------:R-:W-:Y:S01]  /*0cb0*/  IMAD R12, R13, R20, RZ ;  /* 0x000000140d0c7224 */ /* 0x000fe200078e02ff */
[----:B------:R-:W2:Y:S01]  /*0cc0*/  LDC R7, c[0x0][0x144] ;  /* 0x00005100ff077b82 */ /* 0x000ea20000000800 */
[----:B------:R-:W3:Y:S01]  /*0cd0*/  F2I.U32.TRUNC.NTZ R3, R3 ;  /* 0x0000000300037305 */ /* 0x000ee2000020f000 */
[----:B------:R-:W-:Y:S02]  /*0ce0*/  IMAD.MOV.U32 R13, RZ, RZ, -0x1 ;  /* 0xffffffffff0d7424 */ /* 0x000fe400078e00ff */
[----:B------:R-:W-:-:S04]  /*0cf0*/  IMAD R9, R9, R21, R12 ;  /* 0x0000001509097224 */ /* 0x000fc800078e020c */
[----:B------:R-:W4:Y:S01]  /*0d00*/  LDC R18, c[0x0][0x608] ;  /* 0x00018200ff127b82 */ /* 0x000f220000000800 */
[----:B------:R-:W-:Y:S01]  /*0d10*/  IMAD.IADD R11, R11, 0x1, R9 ;  /* 0x000000010b0b7824 */ /* 0x000fe200078e0209 */
[----:B0-----:R-:W-:Y:S02]  /*0d20*/  ISETP.NE.U32.AND P0, PT, R22, RZ, PT ;  /* 0x000000ff1600720c */ /* 0x001fe40003f05070 */
[----:B------:R-:W-:Y:S02]  /*0d30*/  I2FP.F32.U32 R9, R8 ;  /* 0x0000000800097245 */ /* 0x000fe40000201000 */
[----:B------:R-:W-:Y:S02]  /*0d40*/  ISETP.NE.AND.EX P0, PT, R23, RZ, PT, P0 ;  /* 0x000000ff1700720c */ /* 0x000fe40003f05300 */
[----:B------:R-:W0:Y:S01]  /*0d50*/  LDC R12, c[0x0][0x658] ;  /* 0x00019600ff0c7b82 */ /* 0x000e220000000800 */
[-C--:B-1----:R-:W-:Y:S01]  /*0d60*/  SHF.R.U64 R16, R10, R14.reuse, R11 ;  /* 0x0000000e0a107219 */ /* 0x082fe2000000120b */
[----:B---3--:R-:W-:Y:S01]  /*0d70*/  IMAD.MOV R10, RZ, RZ, -R3 ;  /* 0x000000ffff0a7224 */ /* 0x008fe200078e0a03 */
[----:B------:R-:W-:-:S05]  /*0d80*/  SHF.R.U32.HI R11, RZ, R14, R11 ;  /* 0x0000000eff0b7219 */ /* 0x000fca000001160b */
[----:B------:R-:W1:Y:S01]  /*0d90*/  LDC R17, c[0x0][0x148] ;  /* 0x00005200ff117b82 */ /* 0x000e620000000800 */
[----:B--2---:R-:W-:Y:S02]  /*0da0*/  IMAD R3, R7, R10, R6 ;  /* 0x0000000a07037224 */ /* 0x004fe400078e0206 */
[----:B------:R-:W-:-:S04]  /*0db0*/  FMUL R7, R9, UR4 ;  /* 0x0000000409077c20 */ /* 0x000fc80008400000 */
[----:B------:R2:W3:Y:S01]  /*0dc0*/  F2I.U32.TRUNC.NTZ R15, R7 ;  /* 0x00000007000f7305 */ /* 0x0004e2000020f000 */
[----:B------:R-:W1:Y:S01]  /*0dd0*/  LDC R21, c[0x0][0x600] ;  /* 0x00018000ff157b82 */ /* 0x000e620000000800 */
[-CC-:B----4-:R-:W-:Y:S02]  /*0de0*/  SHF.R.U64 R27, R16, R18.reuse, R11.reuse ;  /* 0x00000012101b7219 */ /* 0x190fe4000000120b */
[----:B------:R-:W-:Y:S01]  /*0df0*/  SHF.R.U32.HI R9, RZ, R18, R11 ;  /* 0x00000012ff097219 */ /* 0x000fe2000001160b */
[----:B------:R-:W-:-:S04]  /*0e00*/  IMAD.MOV.U32 R11, RZ, RZ, 0x1 ;  /* 0x00000001ff0b7424 */ /* 0x000fc800078e00ff */
[----:B------:R-:W4:Y:S01]  /*0e10*/  LDC R20, c[0x0][0x648] ;  /* 0x00019200ff147b82 */ /* 0x000f220000000800 */
[-C--:B0-----:R-:W-:Y:S02]  /*0e20*/  SHF.L.U32 R6, R13, R12.reuse, RZ ;  /* 0x0000000c0d067219 */ /* 0x081fe400000006ff */
[-CC-:B------:R-:W-:Y:S02]  /*0e30*/  SHF.R.U64 R18, R27, R12.reuse, R9.reuse ;  /* 0x0000000c1b127219 */ /* 0x180fe40000001209 */
[----:B------:R-:W-:Y:S02]  /*0e40*/  SHF.R.U32.HI R19, RZ, R12, R9 ;  /* 0x0000000cff137219 */ /* 0x000fe40000011609 */
[----:B------:R-:W-:Y:S01]  /*0e50*/  LOP3.LUT R14, RZ, R6, RZ, 0x33, !PT ;  /* 0x00000006ff0e7212 */ /* 0x000fe200078e33ff */
[----:B------:R-:W0:Y:S01]  /*0e60*/  LDC R25, c[0x0][0x638] ;  /* 0x00018e00ff197b82 */ /* 0x000e220000000800 */
[----:B------:R-:W-:Y:S01]  /*0e70*/  SHF.L.U32 R9, R11, R12, RZ ;  /* 0x0000000c0b097219 */ /* 0x000fe200000006ff */
[----:B------:R-:W-:-:S02]  /*0e80*/  IMAD.MOV.U32 R6, RZ, RZ, R18 ;  /* 0x000000ffff067224 */ /* 0x000fc400078e0012 */
[----:B--2---:R-:W-:-:S04]  /*0e90*/  IMAD.MOV.U32 R7, RZ, RZ, R19 ;  /* 0x000000ffff077224 */ /* 0x004fc800078e0013 */
[----:B------:R-:W2:Y:S01]  /*0ea0*/  LDC R24, c[0x0][0x610] ;  /* 0x00018400ff187b82 */ /* 0x000ea20000000800 */
[----:B---3--:R-:W-:Y:S05]  /*0eb0*/  @!P0 BRA `(.L_x_7) ;  /* 0x0000000000288947 */ /* 0x008fea0003800000 */
[----:B------:R-:W3:Y:S02]  /*0ec0*/  LDC R13, c[0x0][0x64c] ;  /* 0x00019300ff0d7b82 */ /* 0x000ee40000000800 */
[----:B---3--:R-:W-:-:S05]  /*0ed0*/  IADD3 R13, P0, R18, R13, RZ ;  /* 0x0000000d120d7210 */ /* 0x008fca0007f1e0ff */
        /* <DEDUP_REMOVED lines=8> */
.L_x_7:
[----:B----4-:R-:W-:Y:S01]  /*0f60*/  SHF.R.U64 R6, R6, R20, R7 ;  /* 0x0000001406067219 */ /* 0x010fe20000001207 */
[----:B-1----:R-:W-:Y:S01]  /*0f70*/  VIADD R7, R21, 0xffffffff ;  /* 0xffffffff15077836 */ /* 0x002fe20000000000 */
[----:B------:R-:W-:Y:S01]  /*0f80*/  LOP3.LUT R14, R27, R14, RZ, 0xc0, !PT ;  /* 0x0000000e1b0e7212 */ /* 0x000fe200078ec0ff */
[----:B------:R-:W-:Y:S02]  /*0f90*/  IMAD.MOV R15, RZ, RZ, -R15 ;  /* 0x000000ffff0f7224 */ /* 0x000fe400078e0a0f */
[----:B------:R-:W-:Y:S01]  /*0fa0*/  IMAD.MOV R10, RZ, RZ, -R6 ;  /* 0x000000ffff0a7224 */ /* 0x000fe200078e0a06 */
[----:B------:R-:W-:Y:S01]  /*0fb0*/  LOP3.LUT R7, R16, R7, RZ, 0xc0, !PT ;  /* 0x0000000710077212 */ /* 0x000fe200078ec0ff */
[----:B------:R-:W-:Y:S02]  /*0fc0*/  IMAD R14, R9, R6, R14 ;  /* 0x00000006090e7224 */ /* 0x000fe400078e020e */
[----:B------:R-:W-:Y:S02]  /*0fd0*/  @P4 IMAD R3, R17, R15, R8 ;  /* 0x0000000f11034224 */ /* 0x000fe400078e0208 */
[----:B0-----:R-:W-:-:S02]  /*0fe0*/  IMAD R6, R10, R25, R18 ;  /* 0x000000190a067224 */ /* 0x001fc400078e0212 */
[----:B--2---:R-:W-:Y:S02]  /*0ff0*/  IMAD R3, R14, R24, R3 ;  /* 0x000000180e037224 */ /* 0x004fe400078e0203 */
[----:B------:R-:W-:Y:S02]  /*1000*/  IMAD R6, R6, R21, R7 ;  /* 0x0000001506067224 */ /* 0x000fe400078e0207 */
[----:B------:R-:W-:-:S03]  /*1010*/  IMAD.MOV.U32 R9, RZ, RZ, 0x1 ;  /* 0x00000001ff097424 */ /* 0x000fc600078e00ff */
[----:B------:R-:W-:Y:S02]  /*1020*/  SEL R12, R6, R3, !P4 ;  /* 0x00000003060c7207 */ /* 0x000fe40006000000 */
[----:B------:R-:W-:-:S07]  /*1030*/  SEL R16, R3, R6, !P4 ;  /* 0x0000000603107207 */ /* 0x000fce0006000000 */
.L_x_5:
[----:B------:R-:W-:-:S08]  /*1040*/  NOP ;  /* 0x0000000000007918 */ /* 0x000fd00000000000 */
[----:B------:R-:W0:Y:S02]  /*1050*/  USETMAXREG.TRY_ALLOC.CTAPOOL UP0, 0xe8 ;  /* 0x000000e8000079c8 */ /* 0x000e240008000600 */
[----:B0-----:R-:W-:-:S13]  /*1060*/  PLOP3.LUT P0, PT, PT, PT, UP0, 0x80, 0x0 ;  /* 0x000000000000781c */ /* 0x001fda0003f0f008 */
[----:B------:R-:W-:Y:S05]  /*1070*/  @!P0 BRA `(.L_x_5) ;  /* 0xfffffffc00f08947 */ /* 0x000fea000383ffff */
[----:B------:R-:W-:Y:S01]  /*1080*/  ULDC.64 UR4, c[0x0][0x598] ;  /* 0x0001660000047ab9 */ /* 0x000fe20000000a00 */
[----:B------:R-:W-:Y:S01]  /*1090*/  ULDC.64 UR18, c[0x0][0x208] ;  /* 0x0000820000127ab9 */ /* 0x000fe20000000a00 */
[----:B------:R-:W-:-:S04]  /*10a0*/  ISETP.NE.U32.AND P0, PT, RZ, UR4, PT ;  /* 0x00000004ff007c0c */ /* 0x000fc8000bf05070 */
[----:B------:R-:W-:-:S13]  /*10b0*/  ISETP.NE.AND.EX P0, PT, RZ, UR5, PT, P0 ;  /* 0x00000005ff007c0c */ /* 0x000fda000bf05300 */
[----:B------:R-:W-:Y:S05]  /*10c0*/  @!P0 BRA `(.L_x_8) ;  /* 0x00000000001c8947 */ /* 0x000fea0003800000 */
[----:B------:R-:W0:Y:S02]  /*10d0*/  LDC.64 R6, c[0x0][0x598] ;  /* 0x00016600ff067b82 */ /* 0x000e240000000a00 */
[----:B0-----:R-:W2:Y:S02]  /*10e0*/  LDG.E.64 R6, desc[UR18][R6.64] ;  /* 0x0000001206067981 */ /* 0x001ea4000c1e1b00 */
[----:B--2---:R-:W-:-:S04]  /*10f0*/  ISETP.NE.U32.AND P0, PT, R6, RZ, PT ;  /* 0x000000ff0600720c */ /* 0x004fc80003f05070 */
[----:B------:R-:W-:-:S13]  /*1100*/  ISETP.NE.AND.EX P0, PT, R7, RZ, PT, P0 ;  /* 0x000000ff0700720c */ /* 0x000fda0003f05300 */
[----:B------:R-:W-:Y:S05]  /*1110*/  @!P0 BRA `(.L_x_8) ;  /* 0x0000000000088947 */ /* 0x000fea0003800000 */
[----:B------:R0:W5:Y:S01]  /*1120*/  LD.E R3, desc[UR18][R6.64] ;  /* 0x0000001206037980 */ /* 0x000162000c101900 */
[----:B------:R-:W-:Y:S05]  /*1130*/  BRA `(.L_x_9) ;  /* 0x0000000000207947 */ /* 0x000fea0003800000 */
.L_x_8:
[----:B------:R-:W-:Y:S02]  /*1140*/  ULDC.64 UR4, c[0x0][0x588] ;  /* 0x0001620000047ab9 */ /* 0x000fe40000000a00 */
[----:B------:R-:W-:-:S04]  /*1150*/  ISETP.NE.U32.AND P0, PT, RZ, UR4, PT ;  /* 0x00000004ff007c0c */ /* 0x000fc8000bf05070 */
[----:B------:R-:W-:-:S13]  /*1160*/  ISETP.NE.AND.EX P0, PT, RZ, UR5, PT, P0 ;  /* 0x00000005ff007c0c */ /* 0x000fda000bf05300 */
[----:B------:R-:W-:Y:S05]  /*1170*/  @!P0 BRA `(.L_x_10) ;  /* 0x00000000000c8947 */ /* 0x000fea0003800000 */
[----:B------:R-:W0:Y:S02]  /*1180*/  LDC.64 R6, c[0x0][0x588] ;  /* 0x00016200ff067b82 */ /* 0x000e240000000a00 */
[----:B0-----:R1:W5:Y:S01]  /*1190*/  LDG.E R3, desc[UR18][R6.64] ;  /* 0x0000001206037981 */ /* 0x001362000c1e1900 */
[----:B------:R-:W-:Y:S05]  /*11a0*/  BRA `(.L_x_9) ;  /* 0x0000000000047947 */ /* 0x000fea0003800000 */
.L_x_10:
[----:B------:R-:W2:Y:S02]  /*11b0*/  LDC R3, c[0x0][0x580] ;  /* 0x00016000ff037b82 */ /* 0x000ea40000000800 */
.L_x_9:
[----:B------:R-:W-:Y:S02]  /*11c0*/  ULDC.64 UR4, c[0x0][0x5a0] ;  /* 0x0001680000047ab9 */ /* 0x000fe40000000a00 */
[----:B------:R-:W-:-:S04]  /*11d0*/  ISETP.NE.U32.AND P0, PT, RZ, UR4, PT ;  /* 0x00000004ff007c0c */ /* 0x000fc8000bf05070 */
[----:B------:R-:W-:-:S13]  /*11e0*/  ISETP.NE.AND.EX P0, PT, RZ, UR5, PT, P0 ;  /* 0x00000005ff007c0c */ /* 0x000fda000bf05300 */
[----:B------:R-:W-:Y:S05]  /*11f0*/  @!P0 BRA `(.L_x_11) ;  /* 0x00000000001c8947 */ /* 0x000fea0003800000 */
[----:B01----:R-:W0:Y:S02]  /*1200*/  LDC.64 R6, c[0x0][0x5a0] ;  /* 0x00016800ff067b82 */ /* 0x003e240000000a00 */
[----:B0-----:R-:W3:Y:S02]  /*1210*/  LDG.E.64 R6, desc[UR18][R6.64] ;  /* 0x0000001206067981 */ /* 0x001ee4000c1e1b00 */
[----:B---3--:R-:W-:-:S04]  /*1220*/  ISETP.NE.U32.AND P0, PT, R6, RZ, PT ;  /* 0x000000ff0600720c */ /* 0x008fc80003f05070 */
[----:B------:R-:W-:-:S13]  /*1230*/  ISETP.NE.AND.EX P0, PT, R7, RZ, PT, P0 ;  /* 0x000000ff0700720c */ /* 0x000fda0003f05300 */
[----:B------:R-:W-:Y:S05]  /*1240*/  @!P0 BRA `(.L_x_11) ;  /* 0x0000000000088947 */ /* 0x000fea0003800000 */
[----:B------:R0:W5:Y:S01]  /*1250*/  LD.E R10, desc[UR18][R6.64] ;  /* 0x00000012060a7980 */ /* 0x000162000c101900 */
[----:B------:R-:W-:Y:S05]  /*1260*/  BRA `(.L_x_12) ;  /* 0x0000000000207947 */ /* 0x000fea0003800000 */
.L_x_11:
[----:B------:R-:W-:Y:S02]  /*1270*/  ULDC.64 UR4, c[0x0][0x590] ;  /* 0x0001640000047ab9 */ /* 0x000fe40000000a00 */
[----:B------:R-:W-:-:S04]  /*1280*/  ISETP.NE.U32.AND P0, PT, RZ, UR4, PT ;  /* 0x00000004ff007c0c */ /* 0x000fc8000bf05070 */
[----:B------:R-:W-:-:S13]  /*1290*/  ISETP.NE.AND.EX P0, PT, RZ, UR5, PT, P0 ;  /* 0x00000005ff007c0c */ /* 0x000fda000bf05300 */
[----:B------:R-:W-:Y:S05]  /*12a0*/  @!P0 BRA `(.L_x_13) ;  /* 0x00000000000c8947 */ /* 0x000fea0003800000 */
[----:B------:R-:W3:Y:S02]  /*12b0*/  LDC.64 R10, c[0x0][0x590] ;  /* 0x00016400ff0a7b82 */ /* 0x000ee40000000a00 */
[----:B---3--:R3:W5:Y:S01]  /*12c0*/  LDG.E R10, desc[UR18][R10.64] ;  /* 0x000000120a0a7981 */ /* 0x008762000c1e1900 */
[----:B------:R-:W-:Y:S05]  /*12d0*/  BRA `(.L_x_12) ;  /* 0x0000000000047947 */ /* 0x000fea0003800000 */
.L_x_13:
[----:B------:R-:W4:Y:S02]  /*12e0*/  LDC R10, c[0x0][0x584] ;  /* 0x00016100ff0a7b82 */ /* 0x000f240000000800 */
.L_x_12:
[----:B------:R-:W-:-:S13]  /*12f0*/  LOP3.LUT P0, RZ, R9, 0xff, RZ, 0xc0, !PT ;  /* 0x000000ff09ff7812 */ /* 0x000fda000780c0ff */
[----:B------:R-:W-:Y:S05]  /*1300*/  @!P0 EXIT ;  /* 0x000000000000894d */ /* 0x000fea0003800000 */
[----:B------:R-:W-:Y:S01]  /*1310*/  ULDC UR4, c[0x0][0x28c] ;  /* 0x0000a30000047ab9 */ /* 0x000fe20000000800 */
[----:B------:R-:W-:Y:S01]  /*1320*/  LOP3.LUT R80, R4, 0x1, RZ, 0xfc, !PT ;  /* 0x0000000104507812 */ /* 0x000fe200078efcff */
[----:B------:R-:W-:-:S04]  /*1330*/  UIADD3 UR4, UR4, 0x1f, URZ ;  /* 0x0000001f04047890 */ /* 0x000fc8000fffe03f */
[----:B------:R-:W-:-:S04]  /*1340*/  USHF.R.S32.HI UR5, URZ, 0x1f, UR4 ;  /* 0x0000001f3f057899 */ /* 0x000fc80008011404 */
[----:B------:R-:W-:-:S03]  /*1350*/  ULEA.HI UR5, UR5, UR4, URZ, 0x5 ;  /* 0x0000000405057291 */ /* 0x000fc6000f8f283f */
[----:B------:R-:W-:Y:S01]  /*1360*/  UMOV UR4, URZ ;  /* 0x0000003f00047c82 */ /* 0x000fe20008000000 */
[----:B------:R-:W-:-:S03]  /*1370*/  USHF.R.S32.HI UR9, URZ, 0x5, UR5 ;  /* 0x000000053f097899 */ /* 0x000fc60008011405 */
[----:B------:R-:W-:-:S09]  /*1380*/  UMOV UR5, URZ ;  /* 0x0000003f00057c82 */ /* 0x000fd20008000000 */
.L_x_102:
[----:B01----:R-:W-:Y:S01]  /*1390*/  LOP3.LUT R6, R2, 0x80, RZ, 0xc0, !PT ;  /* 0x0000008002067812 */ /* 0x003fe200078ec0ff */
[----:B------:R-:W0:Y:S01]  /*13a0*/  S2UR UR13, SR_CgaCtaId ;  /* 0x00000000000d79c3 */ /* 0x000e220000008800 */
[----:B------:R-:W-:Y:S01]  /*13b0*/  UMOV UR12, 0x400 ;  /* 0x00000400000c7882 */ /* 0x000fe20000000000 */
[----:B------:R-:W-:Y:S01]  /*13c0*/  UMOV UR6, URZ ;  /* 0x0000003f00067c82 */ /* 0x000fe20008000000 */
[----:B------:R-:W-:Y:S01]  /*13d0*/  SHF.R.U32.HI R6, RZ, 0x7, R6 ;  /* 0x00000007ff067819 */ /* 0x000fe20000011606 */
[----:B------:R-:W-:Y:S01]  /*13e0*/  UMOV UR7, URZ ;  /* 0x0000003f00077c82 */ /* 0x000fe20008000000 */
[----:B------:R-:W-:Y:S01]  /*13f0*/  UMOV UR16, UR5 ;  /* 0x0000000500107c82 */ /* 0x000fe20008000000 */
[----:B------:R-:W-:Y:S01]  /*1400*/  CS2R R14, SRZ ;  /* 0x00000000000e7805 */ /* 0x000fe2000001ff00 */
[----:B---3--:R-:W-:Y:S01]  /*1410*/  IMAD.MOV.U32 R11, RZ, RZ, RZ ;  /* 0x000000ffff0b7224 */ /* 0x008fe200078e00ff */
[----:B------:R-:W1:Y:S01]  /*1420*/  LDC R7, c[0x0][0x28c] ;  /* 0x0000a300ff077b82 */ /* 0x000e620000000800 */
[----:B------:R-:W3:Y:S01]  /*1430*/  SHFL.IDX PT, R6, R6, RZ, 0x1f ;  /* 0x00001fff06067589 */ /* 0x000ee200000e0000 */
[----:B------:R-:W-:-:S02]  /*1440*/  CS2R R18, SRZ ;  /* 0x0000000000127805 */ /* 0x000fc4000001ff00 */
[----:B------:R-:W-:Y:S02]  /*1450*/  CS2R R20, SRZ ;  /* 0x0000000000147805 */ /* 0x000fe4000001ff00 */
[----:B------:R-:W-:Y:S02]  /*1460*/  CS2R R22, SRZ ;  /* 0x0000000000167805 */ /* 0x000fe4000001ff00 */
[----:B------:R-:W-:Y:S02]  /*1470*/  CS2R R56, SRZ ;  /* 0x0000000000387805 */ /* 0x000fe4000001ff00 */
[----:B------:R-:W-:Y:S02]  /*1480*/  CS2R R58, SRZ ;  /* 0x00000000003a7805 */ /* 0x000fe4000001ff00 */
[----:B------:R-:W-:Y:S02]  /*1490*/  CS2R R60, SRZ ;  /* 0x00000000003c7805 */ /* 0x000fe4000001ff00 */
[----:B------:R-:W-:-:S02]  /*14a0*/  CS2R R62, SRZ ;  /* 0x00000000003e7805 */ /* 0x000fc4000001ff00 */
[----:B------:R-:W-:Y:S02]  /*14b0*/  CS2R R64, SRZ ;  /* 0x0000000000407805 */ /* 0x000fe4000001ff00 */
[----:B------:R-:W-:Y:S01]  /*14c0*/  CS2R R66, SRZ ;  /* 0x0000000000427805 */ /* 0x000fe2000001ff00 */
[----:B------:R-:W-:Y:S01]  /*14d0*/  IMAD.MOV.U32 R68, RZ, RZ, RZ ;  /* 0x000000ffff447224 */ /* 0x000fe200078e00ff */
[----:B------:R-:W-:Y:S02]  /*14e0*/  CS2R R70, SRZ ;  /* 0x0000000000467805 */ /* 0x000fe4000001ff00 */
[----:B------:R-:W-:Y:S02]  /*14f0*/  CS2R R72, SRZ ;  /* 0x0000000000487805 */ /* 0x000fe4000001ff00 */
[----:B------:R-:W-:Y:S02]  /*1500*/  CS2R R74, SRZ ;  /* 0x00000000004a7805 */ /* 0x000fe4000001ff00 */
[----:B------:R-:W-:-:S02]  /*1510*/  CS2R R76, SRZ ;  /* 0x00000000004c7805 */ /* 0x000fc4000001ff00 */
[----:B------:R-:W-:Y:S01]  /*1520*/  CS2R R78, SRZ ;  /* 0x00000000004e7805 */ /* 0x000fe2000001ff00 */
[----:B------:R-:W-:Y:S01]  /*1530*/  IMAD.U32 R9, RZ, RZ, UR4 ;  /* 0x00000004ff097e24 */ /* 0x000fe2000f8e00ff */
[----:B------:R-:W-:Y:S02]  /*1540*/  CS2R R24, SRZ ;  /* 0x0000000000187805 */ /* 0x000fe4000001ff00 */
[----:B------:R-:W-:Y:S02]  /*1550*/  CS2R R26, SRZ ;  /* 0x00000000001a7805 */ /* 0x000fe4000001ff00 */
[----:B------:R-:W-:Y:S02]  /*1560*/  CS2R R28, SRZ ;  /* 0x00000000001c7805 */ /* 0x000fe4000001ff00 */
[----:B------:R-:W-:Y:S02]  /*1570*/  CS2R R30, SRZ ;  /* 0x00000000001e7805 */ /* 0x000fe4000001ff00 */
[----:B------:R-:W-:-:S02]  /*1580*/  CS2R R32, SRZ ;  /* 0x0000000000207805 */ /* 0x000fc4000001ff00 */
[----:B------:R-:W-:Y:S02]  /*1590*/  CS2R R34, SRZ ;  /* 0x0000000000227805 */ /* 0x000fe4000001ff00 */
[----:B-1----:R-:W-:Y:S02]  /*15a0*/  ISETP.GE.AND P0, PT, R7, 0x1, PT ;  /* 0x000000010700780c */ /* 0x002fe40003f06270 */
[----:B------:R-:W-:Y:S02]  /*15b0*/  CS2R R36, SRZ ;  /* 0x0000000000247805 */ /* 0x000fe4000001ff00 */
[----:B---3--:R-:W-:Y:S02]  /*15c0*/  R2UR UR8, R6 ;  /* 0x00000000060872ca */ /* 0x008fe400000e0000 */
[----:B------:R-:W-:Y:S02]  /*15d0*/  CS2R R38, SRZ ;  /* 0x0000000000267805 */ /* 0x000fe4000001ff00 */
[----:B------:R-:W-:-:S02]  /*15e0*/  CS2R R40, SRZ ;  /* 0x0000000000287805 */ /* 0x000fc4000001ff00 */
[----:B------:R-:W-:Y:S02]  /*15f0*/  CS2R R42, SRZ ;  /* 0x00000000002a7805 */ /* 0x000fe4000001ff00 */
[----:B------:R-:W-:Y:S02]  /*1600*/  CS2R R44, SRZ ;  /* 0x00000000002c7805 */ /* 0x000fe4000001ff00 */
[----:B------:R-:W-:Y:S02]  /*1610*/  CS2R R46, SRZ ;  /* 0x00000000002e7805 */ /* 0x000fe4000001ff00 */
[----:B------:R-:W-:Y:S02]  /*1620*/  CS2R R48, SRZ ;  /* 0x0000000000307805 */ /* 0x000fe4000001ff00 */
[----:B------:R-:W-:Y:S02]  /*1630*/  CS2R R50, SRZ ;  /* 0x0000000000327805 */ /* 0x000fe4000001ff00 */
[----:B------:R-:W-:-:S02]  /*1640*/  CS2R R52, SRZ ;  /* 0x0000000000347805 */ /* 0x000fc4000001ff00 */
[----:B------:R-:W-:Y:S01]  /*1650*/  CS2R R54, SRZ ;  /* 0x0000000000367805 */ /* 0x000fe2000001ff00 */
[----:B------:R-:W-:-:S04]  /*1660*/  ULEA.HI UR10, UR8, UR8, URZ, 0x1 ;  /* 0x00000008080a7291 */ /* 0x000fc8000f8f083f */
[----:B------:R-:W-:Y:S02]  /*1670*/  ULOP3.LUT UR11, UR10, 0x1ffffe, URZ, 0xc0, !UPT ;  /* 0x001ffffe0a0b7892 */ /* 0x000fe4000f8ec03f */
[----:B0-----:R-:W-:Y:S02]  /*1680*/  ULEA UR10, UR13, UR12, 0x18 ;  /* 0x0000000c0d0a7291 */ /* 0x001fe4000f8ec03f */
[----:B------:R-:W-:-:S03]  /*1690*/  UIADD3 UR11, UR8, -UR11, URZ ;  /* 0x8000000b080b7290 */ /* 0x000fc6000fffe03f */
[----:B------:R-:W-:Y:S01]  /*16a0*/  UMOV UR8, URZ ;  /* 0x0000003f00087c82 */ /* 0x000fe20008000000 */
[----:B------:R-:W-:-:S04]  /*16b0*/  ULEA UR11, UR11, UR10, 0xb ;  /* 0x0000000a0b0b7291 */ /* 0x000fc8000f8e583f */
[----:B------:R-:W-:-:S04]  /*16c0*/  UIADD3 UR11, UR11, 0x300, URZ ;  /* 0x000003000b0b7890 */ /* 0x000fc8000fffe03f */
[----:B------:R-:W-:-:S04]  /*16d0*/  USHF.R.U32.HI UR11, URZ, 0x4, UR11 ;  /* 0x000000043f0b7899 */ /* 0x000fc8000801160b */
[----:B------:R-:W-:Y:S01]  /*16e0*/  ULOP3.LUT UR11, UR11, 0x3fff, URZ, 0xc0, !UPT ;  /* 0x00003fff0b0b7892 */ /* 0x000fe2000f8ec03f */
[----:B-----5:R-:W-:Y:S11]  /*16f0*/  @!P0 BRA `(.L_x_14) ;  /* 0x00000004005c8947 */ /* 0x020ff60003800000 */
[----:B------:R-:W-:-:S13]  /*1700*/  ISETP.NE.AND P1, PT, R80, 0x3, PT ;  /* 0x000000035000780c */ /* 0x000fda0003f25270 */
[----:B------:R-:W-:Y:S05]  /*1710*/  @!P1 BRA `(.L_x_15) ;  /* 0x0000000000049947 */ /* 0x000fea0003800000 */
[----:B------:R-:W-:Y:S01]  /*1720*/  BPT.TRAP 0x1 ;  /* 0x000000040000795c */ /* 0x000fe20000300000 */
.L_x_15:
[----:B------:R-:W-:Y:S01]  /*1730*/  ULEA UR6, UR5, UR10, 0x3 ;  /* 0x0000000a05067291 */ /* 0x000fe2000f8e183f */
[----:B------:R-:W-:-:S05]  /*1740*/  IMAD.U32 R6, RZ, RZ, UR4 ;  /* 0x00000004ff067e24 */ /* 0x000fca000f8e00ff */
[----:B------:R-:W-:-:S04]  /*1750*/  SHF.L.U32 R6, R6, 0x1f, RZ ;  /* 0x0000001f06067819 */ /* 0x000fc800000006ff */
[----:B------:R0:W1:Y:S01]  /*1760*/  SYNCS.PHASECHK.TRANS64.TRYWAIT P0, [UR6], R6 ;  /* 0x00000006ff0075a7 */ /* 0x0000620008000146 */
[----:B------:R-:W-:Y:S05]  /*1770*/  @!P1 BRA `(.L_x_16) ;  /* 0x0000000000049947 */ /* 0x000fea0003800000 */
[----:B------:R-:W-:Y:S01]  /*1780*/  BPT.TRAP 0x1 ;  /* 0x000000040000795c */ /* 0x000fe20000300000 */
.L_x_16:
[----:B-1----:R-:W-:Y:S05]  /*1790*/  @P0 BRA `(.L_x_17) ;  /* 0x0000000000080947 */ /* 0x002fea0003800000 */
[----:B------:R-:W1:Y:S02]  /*17a0*/  SYNCS.PHASECHK.TRANS64.TRYWAIT P0, [UR6], R6 ;  /* 0x00000006ff0075a7 */ /* 0x000e640008000146 */
[----:B-1----:R-:W-:Y:S05]  /*17b0*/  @!P0 BRA `(.L_x_18) ;  /* 0x0000006400e48947 */ /* 0x002fea0003800000 */
.L_x_17:
[----:B------:R-:W-:Y:S01]  /*17c0*/  UIADD3 UR6, UR10, 0x25300, URZ ;  /* 0x000253000a067890 */ /* 0x000fe2000fffe03f */
[----:B------:R-:W-:Y:S01]  /*17d0*/  WARPGROUP.ARRIVE ;  /* 0x00000000000079c5 */ /* 0x000fe20000000000 */
[----:B------:R-:W-:Y:S01]  /*17e0*/  ULDC UR7, c[0x0][0x50c] ;  /* 0x0001430000077ab9 */ /* 0x000fe20000000800 */
[----:B------:R-:W-:Y:S01]  /*17f0*/  ULOP3.LUT UR12, UR11, 0x10000, URZ, 0xfc, !UPT ;  /* 0x000100000b0c7892 */ /* 0x000fe2000f8efc3f */
[----:B------:R-:W-:Y:S01]  /*1800*/  CS2R R14, SRZ ;  /* 0x00000000000e7805 */ /* 0x000fe2000001ff00 */
[----:B------:R-:W-:Y:S01]  /*1810*/  UISETP.NE.AND UP0, UPT, UR7, 0x1, UPT ;  /* 0x000000010700788c */ /* 0x000fe2000bf05270 */
[----:B------:R-:W-:Y:S01]  /*1820*/  IMAD.MOV.U32 R11, RZ, RZ, RZ ;  /* 0x000000ffff0b7224 */ /* 0x000fe200078e00ff */
[----:B------:R-:W-:Y:S01]  /*1830*/  USHF.R.U32.HI UR6, URZ, 0x4, UR6 ;  /* 0x000000043f067899 */ /* 0x000fe20008011606 */
[----:B------:R-:W-:Y:S01]  /*1840*/  CS2R R18, SRZ ;  /* 0x0000000000127805 */ /* 0x000fe2000001ff00 */
[----:B------:R-:W-:Y:S01]  /*1850*/  USEL UR7, URZ, 0x1, UP0 ;  /* 0x000000013f077887 */ /* 0x000fe20008000000 */
[----:B------:R-:W-:Y:S01]  /*1860*/  CS2R R20, SRZ ;  /* 0x0000000000147805 */ /* 0x000fe2000001ff00 */
[----:B------:R-:W-:Y:S01]  /*1870*/  ULOP3.LUT UR6, UR6, 0x3fff, URZ, 0xc0, !UPT ;  /* 0x00003fff06067892 */ /* 0x000fe2000f8ec03f */
[----:B------:R-:W-:Y:S01]  /*1880*/  CS2R R22, SRZ ;  /* 0x0000000000167805 */ /* 0x000fe2000001ff00 */
[----:B------:R-:W-:Y:S01]  /*1890*/  ULEA UR12, UR5, UR12, 0x8 ;  /* 0x0000000c050c7291 */ /* 0x000fe2000f8e403f */
[----:B------:R-:W-:Y:S01]  /*18a0*/  CS2R R56, SRZ ;  /* 0x0000000000387805 */ /* 0x000fe2000001ff00 */
[----:B------:R-:W-:Y:S01]  /*18b0*/  ULOP3.LUT UR6, UR6, 0x10000, URZ, 0xfc, !UPT ;  /* 0x0001000006067892 */ /* 0x000fe2000f8efc3f */
[----:B------:R-:W-:Y:S01]  /*18c0*/  ISETP.NE.AND P0, PT, RZ, UR7, PT ;  /* 0x00000007ff007c0c */ /* 0x000fe2000bf05270 */
[----:B------:R-:W-:Y:S01]  /*18d0*/  UMOV UR13, 0xc0000010 ;  /* 0xc0000010000d7882 */ /* 0x000fe20000000000 */
[----:B------:R-:W-:Y:S01]  /*18e0*/  UMOV UR15, 0xc0000010 ;  /* 0xc0000010000f7882 */ /* 0x000fe20000000000 */
[----:B------:R-:W-:Y:S01]  /*18f0*/  ULEA UR14, UR5, UR6, 0x7 ;  /* 0x00000006050e7291 */ /* 0x000fe2000f8e383f */
[----:B------:R-:W-:-:S02]  /*1900*/  CS2R R58, SRZ ;  /* 0x00000000003a7805 */ /* 0x000fc4000001ff00 */
[----:B------:R-:W-:Y:S01]  /*1910*/  CS2R R60, SRZ ;  /* 0x00000000003c7805 */ /* 0x000fe2000001ff00 */
[----:B------:R-:W-:Y:S01]  /*1920*/  UMOV UR6, 0x1 ;  /* 0x0000000100067882 */ /* 0x000fe20000000000 */
[----:B------:R-:W-:Y:S02]  /*1930*/  CS2R R62, SRZ ;  /* 0x00000000003e7805 */ /* 0x000fe4000001ff00 */
[----:B------:R-:W-:Y:S02]  /*1940*/  CS2R R64, SRZ ;  /* 0x0000000000407805 */ /* 0x000fe4000001ff00 */
[----:B------:R-:W-:Y:S01]  /*1950*/  CS2R R66, SRZ ;  /* 0x0000000000427805 */ /* 0x000fe2000001ff00 */
[----:B------:R-:W-:Y:S01]  /*1960*/  IMAD.MOV.U32 R68, RZ, RZ, RZ ;  /* 0x000000ffff447224 */ /* 0x000fe200078e00ff */
[----:B------:R-:W-:Y:S01]  /*1970*/  CS2R R70, SRZ ;  /* 0x0000000000467805 */ /* 0x000fe2000001ff00 */
[----:B------:R-:W-:Y:S01]  /*1980*/  QGMMA.64x64x32.F32.E4M3.E5M2 R24, gdesc[UR12], RZ, !UPT, gsb0 ;  /* 0x00e000000c1879f3 */ /* 0x000fe2000c0028ff */
[----:B------:R-:W-:-:S02]  /*1990*/  CS2R R72, SRZ ;  /* 0x0000000000487805 */ /* 0x000fc4000001ff00 */
[----:B------:R-:W-:Y:S02]  /*19a0*/  CS2R R74, SRZ ;  /* 0x00000000004a7805 */ /* 0x000fe4000001ff00 */
[----:B------:R-:W-:Y:S02]  /*19b0*/  CS2R R76, SRZ ;  /* 0x00000000004c7805 */ /* 0x000fe4000001ff00 */
[----:B------:R-:W-:Y:S01]  /*19c0*/  CS2R R78, SRZ ;  /* 0x00000000004e7805 */ /* 0x000fe2000001ff00 */
[----:B------:R-:W-:Y:S06]  /*19d0*/  @!P0 BRA `(.L_x_19) ;  /* 0x0000000000888947 */ /* 0x000fec0003800000 */
[----:B------:R-:W-:Y:S02]  /*19e0*/  WARPGROUP.DEPBAR.LE gsb0, 0x0 ;  /* 0x00008000000079c5 */ /* 0x000fe40000010000 */
[----:B------:R-:W-:-:S01]  /*19f0*/  FADD R79, RZ, R24 ;  /* 0x00000018ff4f7221 */ /* 0x000fc20000000000 */
[----:B------:R-:W-:Y:S01]  /*1a00*/  FADD R78, RZ, R25 ;  /* 0x00000019ff4e7221 */ /* 0x000fe20000000000 */
        /* <DEDUP_REMOVED lines=30> */
[----:B------:R-:W-:-:S06]  /*1bf0*/  UMOV UR6, URZ ;  /* 0x0000003f00067c82 */ /* 0x000fcc0008000000 */
.L_x_19:
[----:B------:R-:W-:-:S04]  /*1c00*/  UIADD3 UR16, UR5, 0x1, URZ ;  /* 0x0000000105107890 */ /* 0x000fc8000fffe03f */
[----:B------:R-:W-:-:S04]  /*1c10*/  UISETP.NE.AND UP0, UPT, UR16, 0x25, UPT ;  /* 0x000000251000788c */ /* 0x000fc8000bf05270 */
[----:B------:R-:W-:Y:S02]  /*1c20*/  USEL UR8, URZ, 0x1, UP0 ;  /* 0x000000013f087887 */ /* 0x000fe40008000000 */
[----:B------:R-:W-:Y:S02]  /*1c30*/  USEL UR16, UR16, URZ, UP0 ;  /* 0x0000003f10107287 */ /* 0x000fe40008000000 */
[----:B------:R-:W-:-:S06]  /*1c40*/  ULOP3.LUT UR8, UR4, UR8, URZ, 0x3c, !UPT ;  /* 0x0000000804087292 */ /* 0x000fcc000f8e3c3f */
[----:B------:R-:W-:Y:S01]  /*1c50*/  IMAD.U32 R9, RZ, RZ, UR8 ;  /* 0x00000008ff097e24 */ /* 0x000fe2000f8e00ff */
[----:B------:R-:W-:-:S06]  /*1c60*/  UMOV UR8, 0x1 ;  /* 0x0000000100087882 */ /* 0x000fcc0000000000 */
.L_x_14:
[----:B------:R-:W-:-:S04]  /*1c70*/  UISETP.LT.AND UP0, UPT, UR9, 0x1, UPT ;  /* 0x000000010900788c */ /* 0x000fc8000bf01270 */
[----:B------:R-:W-:-:S04]  /*1c80*/  USEL UR12, UR9, 0x1, UP0 ;  /* 0x00000001090c7887 */ /* 0x000fc80008000000 */
[----:B------:R-:W-:-:S04]  /*1c90*/  UIADD3 UR12, UR9, -UR12, URZ ;  /* 0x8000000c090c7290 */ /* 0x000fc8000fffe03f */
[----:B------:R-:W-:-:S06]  /*1ca0*/  UISETP.GE.AND UP0, UPT, UR12, 0x1, UPT ;  /* 0x000000010c00788c */ /* 0x000fcc000bf06270 */
[----:B------:R-:W-:-:S13]  /*1cb0*/  PLOP3.LUT P0, PT, PT, PT, UP0, 0x80, 0x0 ;  /* 0x000000000000781c */ /* 0x000fda0003f0f008 */
[----:B------:R-:W-:Y:S05]  /*1cc0*/  @!P0 BRA `(.L_x_20) ;  /* 0x0000000400708947 */ /* 0x000fea0003800000 */
[----:B01----:R-:W-:Y:S01]  /*1cd0*/  IMAD.U32 R6, RZ, RZ, UR12 ;  /* 0x0000000cff067e24 */ /* 0x003fe2000f8e00ff */
[----:B------:R-:W-:Y:S01]  /*1ce0*/  UMOV UR17, UR5 ;  /* 0x0000000500117c82 */ /* 0x000fe20008000000 */
[----:B------:R-:W-:-:S05]  /*1cf0*/  ULDC UR20, c[0x0][0x50c] ;  /* 0x0001430000147ab9 */ /* 0x000fca0000000800 */
.L_x_28:
[----:B------:R-:W-:-:S13]  /*1d00*/  ISETP.NE.AND P1, PT, R80, 0x3, PT ;  /* 0x000000035000780c */ /* 0x000fda0003f25270 */
[----:B01----:R-:W-:Y:S05]  /*1d10*/  @!P1 BRA `(.L_x_21) ;  /* 0x0000000000049947 */ /* 0x003fea0003800000 */
[----:B------:R-:W-:Y:S01]  /*1d20*/  BPT.TRAP 0x1 ;  /* 0x000000040000795c */ /* 0x000fe20000300000 */
.L_x_21:
[----:B------:R-:W0:Y:S01]  /*1d30*/  S2UR UR12, SR_CgaCtaId ;  /* 0x00000000000c79c3 */ /* 0x000e220000008800 */
[----:B------:R-:W-:Y:S01]  /*1d40*/  UMOV UR10, 0x400 ;  /* 0x00000400000a7882 */ /* 0x000fe20000000000 */
[----:B------:R-:W-:Y:S01]  /*1d50*/  SHF.L.U32 R7, R9, 0x1f, RZ ;  /* 0x0000001f09077819 */ /* 0x000fe200000006ff */
[----:B0-----:R-:W-:-:S04]  /*1d60*/  ULEA UR10, UR12, UR10, 0x18 ;  /* 0x0000000a0c0a7291 */ /* 0x001fc8000f8ec03f */
[----:B------:R-:W-:-:S09]  /*1d70*/  ULEA UR12, UR16, UR10, 0x3 ;  /* 0x0000000a100c7291 */ /* 0x000fd2000f8e183f */
[----:B------:R0:W1:Y:S01]  /*1d80*/  SYNCS.PHASECHK.TRANS64.TRYWAIT P0, [UR12], R7 ;  /* 0x00000007ff0075a7 */ /* 0x000062000800014c */
[----:B------:R-:W-:Y:S05]  /*1d90*/  @!P1 BRA `(.L_x_22) ;  /* 0x0000000000049947 */ /* 0x000fea0003800000 */
[----:B------:R-:W-:Y:S01]  /*1da0*/  BPT.TRAP 0x1 ;  /* 0x000000040000795c */ /* 0x000fe20000300000 */
.L_x_22:
[----:B-1----:R-:W-:Y:S05]  /*1db0*/  @P0 BRA `(.L_x_23) ;  /* 0x0000000000080947 */ /* 0x002fea0003800000 */
[----:B------:R-:W1:Y:S02]  /*1dc0*/  SYNCS.PHASECHK.TRANS64.TRYWAIT P0, [UR12], R7 ;  /* 0x00000007ff0075a7 */ /* 0x000e64000800014c */
[----:B-1----:R-:W-:Y:S05]  /*1dd0*/  @!P0 BRA `(.L_x_24) ;  /* 0x0000006000748947 */ /* 0x002fea0003800000 */
.L_x_23:
[----:B------:R-:W-:Y:S01]  /*1de0*/  UIADD3 UR12, UR10, 0x25300, URZ ;  /* 0x000253000a0c7890 */ /* 0x000fe2000fffe03f */
[----:B------:R-:W-:Y:S01]  /*1df0*/  WARPGROUP.ARRIVE ;  /* 0x00000000000079c5 */ /* 0x000fe20000000000 */
[----:B------:R-:W-:Y:S02]  /*1e00*/  UISETP.NE.AND UP0, UPT, UR7, URZ, UPT ;  /* 0x0000003f0700728c */ /* 0x000fe4000bf05270 */
[----:B------:R-:W-:Y:S02]  /*1e10*/  USHF.R.U32.HI UR12, URZ, 0x4, UR12 ;  /* 0x000000043f0c7899 */ /* 0x000fe4000801160c */
[----:B------:R-:W-:Y:S02]  /*1e20*/  USEL UR8, UR8, URZ, !UP0 ;  /* 0x0000003f08087287 */ /* 0x000fe4000c000000 */
[----:B------:R-:W-:Y:S02]  /*1e30*/  ULOP3.LUT UR7, UR12, 0x3fff, URZ, 0xc0, !UPT ;  /* 0x00003fff0c077892 */ /* 0x000fe4000f8ec03f */
[----:B------:R-:W-:-:S02]  /*1e40*/  ULOP3.LUT UR12, UR11, 0x10000, URZ, 0xfc, !UPT ;  /* 0x000100000b0c7892 */ /* 0x000fc4000f8efc3f */
[----:B------:R-:W-:Y:S02]  /*1e50*/  ULOP3.LUT UR7, UR7, 0x10000, URZ, 0xfc, !UPT ;  /* 0x0001000007077892 */ /* 0x000fe4000f8efc3f */
[----:B------:R-:W-:Y:S02]  /*1e60*/  UISETP.NE.U32.AND UP0, UPT, UR8, URZ, UPT ;  /* 0x0000003f0800728c */ /* 0x000fe4000bf05070 */
[----:B------:R-:W-:Y:S02]  /*1e70*/  ULEA UR12, UR16, UR12, 0x8 ;  /* 0x0000000c100c7291 */ /* 0x000fe4000f8e403f */
[----:B------:R-:W-:Y:S01]  /*1e80*/  ULEA UR14, UR16, UR7, 0x7 ;  /* 0x00000007100e7291 */ /* 0x000fe2000f8e383f */
[----:B------:R-:W-:Y:S01]  /*1e90*/  UMOV UR13, 0xc0000010 ;  /* 0xc0000010000d7882 */ /* 0x000fe20000000000 */
[----:B------:R-:W-:Y:S01]  /*1ea0*/  UMOV UR15, 0xc0000010 ;  /* 0xc0000010000f7882 */ /* 0x000fe20000000000 */
[----:B------:R-:W-:-:S06]  /*1eb0*/  UIADD3 UR6, UR6, 0x1, URZ ;  /* 0x0000000106067890 */ /* 0x000fcc000fffe03f */
[----:B------:R-:W-:Y:S01]  /*1ec0*/  QGMMA.64x64x32.F32.E4M3.E5M2 R24, gdesc[UR12], R24, UP0, gsb0 ;  /* 0x00e000000c1879f3 */ /* 0x000fe2000b802818 */
[----:B------:R-:W-:-:S04]  /*1ed0*/  UISETP.NE.AND UP0, UPT, UR6, UR20, UPT ;  /* 0x000000140600728c */ /* 0x000fc8000bf05270 */
[----:B------:R-:W-:-:S06]  /*1ee0*/  USEL UR7, URZ, 0x1, UP0 ;  /* 0x000000013f077887 */ /* 0x000fcc0008000000 */
[----:B------:R-:W-:Y:S01]  /*1ef0*/  ISETP.NE.AND P0, PT, RZ, UR7, PT ;  /* 0x00000007ff007c0c */ /* 0x000fe2000bf05270 */
[----:B------:R-:W-:-:S12]  /*1f00*/  WARPGROUP.DEPBAR.LE gsb0, 0x1 ;  /* 0x00008000000079c5 */ /* 0x000fd80000010100 */
[----:B------:R-:W-:Y:S05]  /*1f10*/  @!P0 BRA `(.L_x_25) ;  /* 0x0000000000888947 */ /* 0x000fea0003800000 */
[----:B------:R-:W-:Y:S02]  /*1f20*/  WARPGROUP.DEPBAR.LE gsb0, 0x0 ;  /* 0x00008000000079c5 */ /* 0x000fe40000010000 */
[----:B------:R-:W-:-:S01]  /*1f30*/  FADD R79, R24, R79 ;  /* 0x0000004f184f7221 */ /* 0x000fc20000000000 */
[----:B------:R-:W-:Y:S01]  /*1f40*/  FADD R78, R25, R78 ;  /* 0x0000004e194e7221 */ /* 0x000fe20000000000 */
        /* <DEDUP_REMOVED lines=30> */
[----:B------:R-:W-:-:S06]  /*2130*/  UMOV UR6, URZ ;  /* 0x0000003f00067c82 */ /* 0x000fcc0008000000 */
.L_x_25:
[----:B------:R-:W-:Y:S05]  /*2140*/  @!P1 BRA `(.L_x_26) ;  /* 0x0000000000049947 */ /* 0x000fea0003800000 */
[----:B------:R-:W-:Y:S01]  /*2150*/  BPT.TRAP 0x1 ;  /* 0x000000040000795c */ /* 0x000fe20000300000 */
.L_x_26:
[----:B------:R-:W-:Y:S01]  /*2160*/  ULEA UR8, UR17, UR10, 0x3 ;  /* 0x0000000a11087291 */ /* 0x000fe2000f8e183f */
[----:B------:R-:W-:-:S03]  /*2170*/  ISETP.GT.U32.AND P0, PT, R4, 0x1, PT ;  /* 0x000000010400780c */ /* 0x000fc60003f04070 */
[----:B------:R-:W-:-:S04]  /*2180*/  UIADD3 UR8, UR8, 0x128, URZ ;  /* 0x0000012808087890 */ /* 0x000fc8000fffe03f */
[----:B------:R-:W-:-:S09]  /*2190*/  UPRMT UR8, URZ, 0x654, UR8 ;  /* 0x000006543f087896 */ /* 0x000fd20008000008 */
[----:B------:R-:W-:Y:S01]  /*21a0*/  SYNCS.ARRIVE.TRANS64.RED.A1T0 RZ, [UR8], RZ ;  /* 0x000000ffffff79a7 */ /* 0x000fe20008100408 */
[----:B------:R-:W-:Y:S05]  /*21b0*/  @P0 BRA `(.L_x_27) ;  /* 0x0000000000040947 */ /* 0x000fea0003800000 */
[----:B------:R-:W-:Y:S01]  /*21c0*/  BPT.TRAP 0x1 ;  /* 0x000000040000795c */ /* 0x000fe20000300000 */
.L_x_27:
[----:B------:R-:W-:Y:S01]  /*21d0*/  UIADD3 UR16, UR16, 0x1, URZ ;  /* 0x0000000110107890 */ /* 0x000fe2000fffe03f */
[C---:B------:R-:W-:Y:S01]  /*21e0*/  ISETP.GT.AND P0, PT, R6.reuse, 0x1, PT ;  /* 0x000000010600780c */ /* 0x040fe20003f04270 */
[----:B------:R-:W-:Y:S01]  /*21f0*/  UIADD3 UR17, UR17, 0x1, URZ ;  /* 0x0000000111117890 */ /* 0x000fe2000fffe03f */
[----:B------:R-:W-:Y:S01]  /*2200*/  VIADD R6, R6, 0xffffffff ;  /* 0xffffffff06067836 */ /* 0x000fe20000000000 */
[----:B------:R-:W-:Y:S02]  /*2210*/  UISETP.NE.AND UP0, UPT, UR16, 0x25, UPT ;  /* 0x000000251000788c */ /* 0x000fe4000bf05270 */
[----:B------:R-:W-:Y:S02]  /*2220*/  UISETP.NE.AND UP1, UPT, UR17, 0x25, UPT ;  /* 0x000000251100788c */ /* 0x000fe4000bf25270 */
[----:B------:R-:W-:Y:S02]  /*2230*/  USEL UR8, URZ, 0x1, UP0 ;  /* 0x000000013f087887 */ /* 0x000fe40008000000 */
[----:B------:R-:W-:-:S02]  /*2240*/  USEL UR16, UR16, URZ, UP0 ;  /* 0x0000003f10107287 */ /* 0x000fc40008000000 */
[----:B------:R-:W-:Y:S02]  /*2250*/  USEL UR17, UR17, URZ, UP1 ;  /* 0x0000003f11117287 */ /* 0x000fe40008800000 */
[----:B------:R-:W-:Y:S01]  /*2260*/  LOP3.LUT R9, R9, UR8, RZ, 0x3c, !PT ;  /* 0x0000000809097c12 */ /* 0x000fe2000f8e3cff */
[----:B------:R-:W-:Y:S01]  /*2270*/  UMOV UR8, 0x1 ;  /* 0x0000000100087882 */ /* 0x000fe20000000000 */
[----:B------:R-:W-:Y:S08]  /*2280*/  @P0 BRA `(.L_x_28) ;  /* 0xfffffff8009c0947 */ /* 0x000ff0000383ffff */
.L_x_20:
[----:B------:R-:W-:Y:S01]  /*2290*/  UISETP.NE.AND UP0, UPT, UR6, URZ, UPT ;  /* 0x0000003f0600728c */ /* 0x000fe2000bf05270 */
[----:B01----:R-:W0:Y:S03]  /*22a0*/  LDC R6, c[0x0][0x28c] ;  /* 0x0000a300ff067b82 */ /* 0x003e260000000800 */
[----:B------:R-:W-:-:S06]  /*22b0*/  USEL UR6, URZ, 0x1, !UP0 ;  /* 0x000000013f067887 */ /* 0x000fcc000c000000 */
[----:B------:R-:W-:Y:S02]  /*22c0*/  ISETP.NE.AND P0, PT, RZ, UR6, PT ;  /* 0x00000006ff007c0c */ /* 0x000fe4000bf05270 */
[----:B0-----:R-:W-:-:S11]  /*22d0*/  ISETP.GE.AND P1, PT, R6, 0x1, PT ;  /* 0x000000010600780c */ /* 0x001fd60003f26270 */
[----:B------:R-:W-:Y:S05]  /*22e0*/  @!P0 BRA `(.L_x_29) ;  /* 0x0000000000848947 */ /* 0x000fea0003800000 */
[----:B------:R-:W-:Y:S02]  /*22f0*/  WARPGROUP.DEPBAR.LE gsb0, 0x0 ;  /* 0x00008000000079c5 */ /* 0x000fe40000010000 */
[----:B------:R-:W-:Y:S01]  /*2300*/  FADD R79, R24, R79 ;  /* 0x0000004f184f7221 */ /* 0x000fe20000000000 */
        /* <DEDUP_REMOVED lines=30> */
[----:B------:R-:W-:-:S07]  /*24f0*/  FADD R14, R14, R55 ;  /* 0x000000370e0e7221 */ /* 0x000fce0000000000 */
.L_x_29:
[----:B------:R-:W-:Y:S02]  /*2500*/  WARPGROUP.DEPBAR.LE gsb0, 0x0 ;  /* 0x00008000000079c5 */ /* 0x000fe40000010000 */
[----:B------:R-:W-:Y:S05]  /*2510*/  @!P1 BRA `(.L_x_30) ;  /* 0x0000000000489947 */ /* 0x000fea0003800000 */
[----:B------:R-:W-:-:S13]  /*2520*/  ISETP.NE.AND P0, PT, R80, 0x3, PT ;  /* 0x000000035000780c */ /* 0x000fda0003f05270 */
[----:B------:R-:W-:Y:S05]  /*2530*/  @!P0 BRA `(.L_x_31) ;  /* 0x0000000000048947 */ /* 0x000fea0003800000 */
[----:B------:R-:W-:Y:S01]  /*2540*/  BPT.TRAP 0x1 ;  /* 0x000000040000795c */ /* 0x000fe20000300000 */
.L_x_31:
[----:B------:R-:W-:Y:S01]  /*2550*/  UISETP.LT.AND UP0, UPT, UR9, 0x1, UPT ;  /* 0x000000010900788c */ /* 0x000fe2000bf01270 */
[----:B------:R-:W-:-:S03]  /*2560*/  ISETP.GT.U32.AND P0, PT, R4, 0x1, PT ;  /* 0x000000010400780c */ /* 0x000fc60003f04070 */
[----:B------:R-:W-:-:S04]  /*2570*/  USEL UR8, UR9, 0x1, UP0 ;  /* 0x0000000109087887 */ /* 0x000fc80008000000 */
[----:B------:R-:W-:-:S04]  /*2580*/  UIADD3 UR8, UR5, UR9, -UR8 ;  /* 0x0000000905087290 */ /* 0x000fc8000fffe808 */
[----:B------:R-:W-:-:S04]  /*2590*/  UIMAD.WIDE.U32 UR6, UR8, -0x45306eb3, URZ ;  /* 0xbacf914d080678a5 */ /* 0x000fc8000f8e003f */
[----:B------:R-:W-:-:S04]  /*25a0*/  UIADD3 UR6, UR8, -UR7, URZ ;  /* 0x8000000708067290 */ /* 0x000fc8000fffe03f */
[----:B------:R-:W-:-:S04]  /*25b0*/  ULEA.HI UR6, UR6, UR7, URZ, 0x1f ;  /* 0x0000000706067291 */ /* 0x000fc8000f8ff83f */
[----:B------:R-:W-:-:S04]  /*25c0*/  USHF.R.U32.HI UR6, URZ, 0x5, UR6 ;  /* 0x000000053f067899 */ /* 0x000fc80008011606 */
[----:B------:R-:W-:-:S04]  /*25d0*/  UIMAD UR6, UR6, -0x25, UR8 ;  /* 0xffffffdb060678a4 */ /* 0x000fc8000f8e0208 */
[----:B------:R-:W-:-:S04]  /*25e0*/  ULEA UR6, UR6, UR10, 0x3 ;  /* 0x0000000a06067291 */ /* 0x000fc8000f8e183f */
[----:B------:R-:W-:-:S04]  /*25f0*/  UIADD3 UR6, UR6, 0x128, URZ ;  /* 0x0000012806067890 */ /* 0x000fc8000fffe03f */
[----:B------:R-:W-:-:S09]  /*2600*/  UPRMT UR6, URZ, 0x654, UR6 ;  /* 0x000006543f067896 */ /* 0x000fd20008000006 */
[----:B------:R-:W-:Y:S01]  /*2610*/  SYNCS.ARRIVE.TRANS64.RED.A1T0 RZ, [UR6], RZ ;  /* 0x000000ffffff79a7 */ /* 0x000fe20008100406 */
[----:B------:R-:W-:Y:S05]  /*2620*/  @P0 BRA `(.L_x_30) ;  /* 0x0000000000040947 */ /* 0x000fea0003800000 */
[----:B------:R-:W-:Y:S01]  /*2630*/  BPT.TRAP 0x1 ;  /* 0x000000040000795c */ /* 0x000fe20000300000 */
.L_x_30:
[----:B------:R-:W0:Y:S01]  /*2640*/  LDC R24, c[0x0][0x288] ;  /* 0x0000a200ff187b82 */ /* 0x000e220000000800 */
[--C-:B------:R-:W-:Y:S01]  /*2650*/  SHF.R.U32.HI R6, RZ, 0x2, R2.reuse ;  /* 0x00000002ff067819 */ /* 0x100fe20000011602 */
[----:B------:R-:W-:Y:S01]  /*2660*/  IMAD.SHL.U32 R17, R12, 0x40, RZ ;  /* 0x000000400c117824 */ /* 0x000fe200078e00ff */
[C---:B------:R-:W-:Y:S01]  /*2670*/  LOP3.LUT R8, R2.reuse, 0x60, RZ, 0xc0, !PT ;  /* 0x0000006002087812 */ /* 0x040fe200078ec0ff */
[----:B------:R-:W-:Y:S01]  /*2680*/  UIADD3 UR8, UR9, UR5, URZ ;  /* 0x0000000509087290 */ /* 0x000fe2000fffe03f */
[----:B------:R-:W-:Y:S01]  /*2690*/  SHF.R.U32.HI R9, RZ, 0x7, R2 ;  /* 0x00000007ff097819 */ /* 0x000fe20000011602 */
[----:B------:R-:W-:Y:S01]  /*26a0*/  IMAD.SHL.U32 R12, R2, 0x2, RZ ;  /* 0x00000002020c7824 */ /* 0x000fe200078e00ff */
[----:B------:R-:W-:Y:S01]  /*26b0*/  LOP3.LUT R7, R6, 0x7, RZ, 0xc0, !PT ;  /* 0x0000000706077812 */ /* 0x000fe200078ec0ff */
[----:B------:R-:W-:Y:S01]  /*26c0*/  UISETP.GT.U32.AND UP0, UPT, UR8, 0x24, UPT ;  /* 0x000000240800788c */ /* 0x000fe2000bf04070 */
[----:B------:R-:W-:Y:S01]  /*26d0*/  SHF.R.U32.HI R8, RZ, 0x1, R8 ;  /* 0x00000001ff087819 */ /* 0x000fe20000011608 */
[----:B------:R-:W-:Y:S01]  /*26e0*/  UIMAD.WIDE.U32 UR6, UR8, -0x45306eb3, URZ ;  /* 0xbacf914d080678a5 */ /* 0x000fe2000f8e003f */
[----:B------:R-:W-:Y:S01]  /*26f0*/  LOP3.LUT R6, R9, 0x1, RZ, 0xc0, !PT ;  /* 0x0000000109067812 */ /* 0x000fe200078ec0ff */
[----:B------:R-:W-:Y:S01]  /*2700*/  ULDC UR12, c[0x0][0x284] ;  /* 0x0000a100000c7ab9 */ /* 0x000fe20000000800 */
[----:B------:R-:W-:Y:S01]  /*2710*/  IADD3 R13, RZ, -R8, -R7 ;  /* 0x80000008ff0d7210 */ /* 0x000fe20007ffe807 */
[----:B------:R-:W-:Y:S01]  /*2720*/  UISETP.LT.U32.AND UP0, UPT, UR9, 0x25, UP0 ;  /* 0x000000250900788c */ /* 0x000fe20008701070 */
[----:B------:R-:W-:Y:S01]  /*2730*/  SHF.R.S32.HI R32, RZ, 0x1f, R69 ;  /* 0x0000001fff207819 */ /* 0x000fe20000011445 */
[C---:B------:R-:W-:Y:S01]  /*2740*/  IMAD.SHL.U32 R26, R6.reuse, 0x40, RZ ;  /* 0x00000040061a7824 */ /* 0x040fe200078e00ff */
[----:B------:R-:W-:Y:S01]  /*2750*/  UIADD3 UR5, UR8, -UR7, URZ ;  /* 0x8000000708057290 */ /* 0x000fe2000fffe03f */
[----:B------:R-:W-:Y:S01]  /*2760*/  IMAD R25, R6, -0x40, R13 ;  /* 0xffffffc006197824 */ /* 0x000fe200078e020d */
[----:B------:R-:W-:Y:S01]  /*2770*/  LOP3.LUT R6, R2, 0x3, RZ, 0xc0, !PT ;  /* 0x0000000302067812 */ /* 0x000fe200078ec0ff */
[----:B------:R-:W-:Y:S01]  /*2780*/  UISETP.GE.U32.AND UP1, UPT, UR9, 0x25, UPT ;  /* 0x000000250900788c */ /* 0x000fe2000bf26070 */
[----:B------:R-:W-:Y:S01]  /*2790*/  LOP3.LUT R9, R26, 0x40, R7, 0xe2, !PT ;  /* 0x000000401a097812 */ /* 0x000fe200078ee207 */
[----:B------:R-:W-:Y:S01]  /*27a0*/  USEL UR6, URZ, 0x1, !UP0 ;  /* 0x000000013f067887 */ /* 0x000fe2000c000000 */
[C---:B------:R-:W-:Y:S01]  /*27b0*/  LOP3.LUT R12, R17.reuse, 0x6, R12, 0xf8, !PT ;  /* 0x00000006110c7812 */ /* 0x040fe200078ef80c */
[----:B0-----:R-:W-:Y:S01]  /*27c0*/  IMAD R26, R6, -0x2, R24 ;  /* 0xfffffffe061a7824 */ /* 0x001fe200078e0218 */
[----:B------:R-:W-:Y:S01]  /*27d0*/  ISETP.GE.AND P0, PT, R17, R24, PT ;  /* 0x000000181100720c */ /* 0x000fe20003f06270 */
[----:B------:R-:W-:Y:S01]  /*27e0*/  IMAD.SHL.U32 R24, R16, 0x80, RZ ;  /* 0x0000008010187824 */ /* 0x000fe200078e00ff */
[----:B------:R-:W-:Y:S01]  /*27f0*/  ULEA.HI UR5, UR5, UR7, URZ, 0x1f ;  /* 0x0000000705057291 */ /* 0x000fe2000f8ff83f */
[----:B------:R-:W-:Y:S01]  /*2800*/  SHF.R.S32.HI R13, RZ, 0x1f, R12 ;  /* 0x0000001fff0d7819 */ /* 0x000fe2000001140c */
[----:B------:R-:W-:Y:S01]  /*2810*/  ULDC.64 UR10, c[0x0][0x5d0] ;  /* 0x00017400000a7ab9 */ /* 0x000fe20000000a00 */
[----:B------:R-:W-:Y:S01]  /*2820*/  ULOP3.LUT UR4, UR4, UR6, URZ, 0x3c, !UPT ;  /* 0x0000000604047292 */ /* 0x000fe2000f8e3c3f */
[----:B------:R-:W-:Y:S01]  /*2830*/  ISETP.GE.OR P0, PT, R24, UR12, P0 ;  /* 0x0000000c18007c0c */ /* 0x000fe20008706670 */
[----:B------:R-:W-:Y:S01]  /*2840*/  IMAD R6, R32, UR10, RZ ;  /* 0x0000000a20067c24 */ /* 0x000fe2000f8e02ff */
[----:B------:R-:W-:Y:S01]  /*2850*/  USHF.R.U32.HI UR5, URZ, 0x5, UR5 ;  /* 0x000000053f057899 */ /* 0x000fe20008011605 */
[----:B------:R-:W-:Y:S01]  /*2860*/  IMAD.WIDE R28, R16, 0x80, RZ ;  /* 0x00000080101c7825 */ /* 0x000fe200078e02ff */
[----:B------:R-:W-:-:S02]  /*2870*/  IADD3 R25, -R24, UR12, R25 ;  /* 0x0000000c18197c10 */ /* 0x000fc4000fffe119 */
[----:B------:R-:W-:Y:S01]  /*2880*/  @UP1 ULOP3.LUT UR4, UR4, 0x1, UR5, 0x78, !UPT ;  /* 0x0000000104041892 */ /* 0x000fe2000f8e7805 */
[C---:B------:R-:W-:Y:S01]  /*2890*/  IMAD R27, R69.reuse, UR11, R6 ;  /* 0x0000000b451b7c24 */ /* 0x040fe2000f8e0206 */
[----:B------:R-:W-:Y:S01]  /*28a0*/  UIMAD UR5, UR5, -0x25, UR8 ;  /* 0xffffffdb050578a4 */ /* 0x000fe2000f8e0208 */
[----:B------:R-:W-:Y:S01]  /*28b0*/  IMAD.WIDE.U32 R6, R69, UR10, R12 ;  /* 0x0000000a45067c25 */ /* 0x000fe2000f8e000c */
[----:B------:R-:W-:-:S03]  /*28c0*/  LOP3.LUT R33, R28, R9, R8, 0xfe, !PT ;  /* 0x000000091c217212 */ /* 0x000fc600078efe08 */
[----:B------:R-:W-:Y:S02]  /*28d0*/  IMAD.IADD R7, R7, 0x1, R27 ;  /* 0x0000000107077824 */ /* 0x000fe400078e021b */
[----:B------:R-:W-:Y:S02]  /*28e0*/  IMAD.IADD R26, R26, 0x1, -R17 ;  /* 0x000000011a1a7824 */ /* 0x000fe400078e0a11 */
[----:B------:R-:W-:Y:S01]  /*28f0*/  IMAD.MOV.U32 R24, RZ, RZ, -0x1 ;  /* 0xffffffffff187424 */ /* 0x000fe200078e00ff */
[----:B------:R-:W-:Y:S06]  /*2900*/  @P0 BRA `(.L_x_32) ;  /* 0x0000002400940947 */ /* 0x000fec0003800000 */
[----:B------:R-:W0:Y:S01]  /*2910*/  LDC.64 R30, c[0x0][0x5c8] ;  /* 0x00017200ff1e7b82 */ /* 0x000e220000000a00 */
[----:B------:R-:W-:Y:S01]  /*2920*/  ULDC.64 UR6, c[0x0][0x5c0] ;  /* 0x0001700000067ab9 */ /* 0x000fe20000000a00 */
[----:B------:R-:W-:Y:S01]  /*2930*/  BSSY B0, `(.L_x_32) ;  /* 0x0000262000007945 */ /* 0x000fe20003800000 */
[-C--:B0-----:R-:W-:Y:S02]  /*2940*/  IMAD R8, R29, R30.reuse, RZ ;  /* 0x0000001e1d087224 */ /* 0x081fe400078e02ff */
[----:B------:R-:W-:-:S04]  /*2950*/  IMAD.WIDE.U32 R6, R33, R30, R6 ;  /* 0x0000001e21067225 */ /* 0x000fc800078e0006 */
[----:B------:R-:W-:Y:S01]  /*2960*/  IMAD R17, R33, R31, R8 ;  /* 0x0000001f21117224 */ /* 0x000fe200078e0208 */
[----:B------:R-:W-:Y:S02]  /*2970*/  LEA R9, P0, R30, R6, 0x3 ;  /* 0x000000061e097211 */ /* 0x000fe400078018ff */
[----:B------:R-:W-:Y:S01]  /*2980*/  IADD3 R8, P1, R6, UR6, RZ ;  /* 0x0000000606087c10 */ /* 0x000fe2000ff3e0ff */
[----:B------:R-:W-:Y:S01]  /*2990*/  IMAD.IADD R17, R7, 0x1, R17 ;  /* 0x0000000107117824 */ /* 0x000fe200078e0211 */
[----:B------:R-:W-:-:S04]  /*29a0*/  IADD3 R6, P2, R9, UR6, RZ ;  /* 0x0000000609067c10 */ /* 0x000fc8000ff5e0ff */
[----:B------:R-:W-:Y:S02]  /*29b0*/  LEA.HI.X R7, R30, R17, R31, 0x3, P0 ;  /* 0x000000111e077211 */ /* 0x000fe400000f1c1f */
[----:B----45:R-:W-:Y:S02]  /*29c0*/  FSETP.NEU.AND P0, PT, R10, RZ, PT ;  /* 0x000000ff0a00720b */ /* 0x030fe40003f0d000 */
[----:B------:R-:W-:Y:S02]  /*29d0*/  IADD3.X R9, R17, UR7, RZ, P1, !PT ;  /* 0x0000000711097c10 */ /* 0x000fe40008ffe4ff */
[----:B------:R-:W-:-:S09]  /*29e0*/  IADD3.X R7, R7, UR7, RZ, P2, !PT ;  /* 0x0000000707077c10 */ /* 0x000fd200097fe4ff */
[----:B------:R-:W-:Y:S05]  /*29f0*/  @!P0 BRA `(.L_x_33) ;  /* 0x0000001c00148947 */ /* 0x000fea0003800000 */
[----:B------:R-:W-:Y:S01]  /*2a00*/  ULDC.64 UR6, c[0x0][0x5b8] ;  /* 0x00016e0000067ab9 */ /* 0x000fe20000000a00 */
[----:B------:R-:W-:Y:S01]  /*2a10*/  ISETP.GE.AND P0, PT, R26, 0x1, PT ;  /* 0x000000011a00780c */ /* 0x000fe20003f06270 */
[----:B------:R-:W-:Y:S01]  /*2a20*/  IMAD R30, R32, UR6, RZ ;  /* 0x00000006201e7c24 */ /* 0x000fe2000f8e02ff */
[----:B------:R-:W-:Y:S01]  /*2a30*/  ULDC.64 UR10, c[0x0][0x5a8] ;  /* 0x00016a00000a7ab9 */ /* 0x000fe20000000a00 */
[----:B------:R-:W-:Y:S01]  /*2a40*/  IMAD.WIDE.U32 R16, R69, UR6, R12 ;  /* 0x0000000645107c25 */ /* 0x000fe2000f8e000c */
[----:B------:R-:W-:Y:S01]  /*2a50*/  ISETP.LT.OR P3, PT, R25, 0x1, !P0 ;  /* 0x000000011900780c */ /* 0x000fe20004761670 */
[----:B------:R-:W-:Y:S02]  /*2a60*/  BSSY B1, `(.L_x_34) ;  /* 0x000000c000017945 */ /* 0x000fe40003800000 */
[----:B------:R-:W-:Y:S01]  /*2a70*/  IMAD R69, R69, UR7, R30 ;  /* 0x0000000745457c24 */ /* 0x000fe2000f8e021e */
[----:B------:R-:W-:Y:S02]  /*2a80*/  ULDC.64 UR6, c[0x0][0x5b0] ;  /* 0x00016c0000067ab9 */ /* 0x000fe40000000a00 */
[----:B------:R-:W-:-:S02]  /*2a90*/  IMAD R27, R29, UR6, RZ ;  /* 0x000000061d1b7c24 */ /* 0x000fc4000f8e02ff */
[----:B------:R-:W-:Y:S02]  /*2aa0*/  IMAD.IADD R17, R17, 0x1, R69 ;  /* 0x0000000111117824 */ /* 0x000fe400078e0245 */
[C---:B------:R-:W-:Y:S02]  /*2ab0*/  IMAD R27, R33.reuse, UR7, R27 ;  /* 0x00000007211b7c24 */ /* 0x040fe4000f8e021b */
[----:B------:R-:W-:-:S03]  /*2ac0*/  IMAD.WIDE.U32 R12, R33, UR6, R16 ;  /* 0x00000006210c7c25 */ /* 0x000fc6000f8e0010 */
[----:B------:R-:W-:-:S04]  /*2ad0*/  IADD3 R12, P1, R12, UR10, RZ ;  /* 0x0000000a0c0c7c10 */ /* 0x000fc8000ff3e0ff */
[--C-:B------:R-:W-:Y:S02]  /*2ae0*/  IADD3.X R13, R13, UR11, R27.reuse, P1, !PT ;  /* 0x0000000b0d0d7c10 */ /* 0x100fe40008ffe41b */
[----:B------:R-:W-:Y:S01]  /*2af0*/  PRMT R27, RZ, 0x7610, R27 ;  /* 0x00007610ff1b7816 */ /* 0x000fe2000000001b */
[----:B------:R-:W-:Y:S06]  /*2b00*/  @P3 BRA `(.L_x_35) ;  /* 0x0000000000043947 */ /* 0x000fec0003800000 */
[----:B------:R0:W5:Y:S02]  /*2b10*/  LDG.E.U8 R27, desc[UR18][R12.64] ;  /* 0x000000120c1b7981 */ /* 0x000164000c1e1100 */
.L_x_35:
[----:B------:R-:W-:Y:S05]  /*2b20*/  BSYNC B1 ;  /* 0x0000000000017941 */ /* 0x000fea0003800000 */
.L_x_34:
[----:B-----5:R-:W-:Y:S01]  /*2b30*/  LOP3.LUT R27, R27, 0xff, RZ, 0xc0, !PT ;  /* 0x000000ff1b1b7812 */ /* 0x020fe200078ec0ff */
[----:B------:R-:W-:Y:S01]  /*2b40*/  BSSY B1, `(.L_x_36) ;  /* 0x000000c000017945 */ /* 0x000fe20003800000 */
[----:B------:R-:W-:Y:S02]  /*2b50*/  ISETP.GE.AND P1, PT, R26, 0x2, PT ;  /* 0x000000021a00780c */ /* 0x000fe40003f26270 */
[----:B------:R-:W-:Y:S02]  /*2b60*/  F2FP.F16.E4M3.UNPACK_B R27, R27 ;  /* 0x0000001bff1b723e */ /* 0x000fe400020006ff */
[----:B------:R-:W-:-:S03]  /*2b70*/  ISETP.LT.OR P2, PT, R25, 0x1, !P1 ;  /* 0x000000011900780c */ /* 0x000fc60004f41670 */
[----:B------:R-:W-:-:S05]  /*2b80*/  HADD2.F32 R27, -RZ, R27.H0_H0 ;  /* 0x2000001bff1b7230 */ /* 0x000fca0000004100 */
[----:B------:R-:W-:Y:S01]  /*2b90*/  FMUL R30, R27, R10 ;  /* 0x0000000a1b1e7220 */ /* 0x000fe20000400000 */
[----:B------:R-:W-:-:S03]  /*2ba0*/  PRMT R27, RZ, 0x7610, R27 ;  /* 0x00007610ff1b7816 */ /* 0x000fc6000000001b */
[----:B--2---:R-:W-:-:S05]  /*2bb0*/  FFMA R30, R79, R3, R30 ;  /* 0x000000034f1e7223 */ /* 0x004fca000000001e */
[----:B------:R-:W-:-:S05]  /*2bc0*/  F2FP.SATFINITE.E4M3.F32.PACK_AB_MERGE_C R31, RZ, R30, RZ ;  /* 0x0000001eff1f723e */ /* 0x000fca00048070ff */
[----:B------:R1:W-:Y:S01]  /*2bd0*/  @!P3 STG.E.U8 desc[UR18][R8.64], R31 ;  /* 0x0000001f0800b986 */ /* 0x0003e2000c101112 */
[----:B------:R-:W-:Y:S05]  /*2be0*/  @P2 BRA `(.L_x_37) ;  /* 0x0000000000042947 */ /* 0x000fea0003800000 */
[----:B------:R2:W5:Y:S02]  /*2bf0*/  LDG.E.U8 R27, desc[UR18][R12.64+0x1] ;  /* 0x000001120c1b7981 */ /* 0x000564000c1e1100 */
.L_x_37:
[----:B------:R-:W-:Y:S05]  /*2c00*/  BSYNC B1 ;  /* 0x0000000000017941 */ /* 0x000fea0003800000 */
.L_x_36:
[----:B-----5:R-:W-:Y:S01]  /*2c10*/  LOP3.LUT R27, R27, 0xff, RZ, 0xc0, !PT ;  /* 0x000000ff1b1b7812 */ /* 0x020fe200078ec0ff */
[----:B------:R-:W-:Y:S01]  /*2c20*/  BSSY B1, `(.L_x_38) ;  /* 0x0000012000017945 */ /* 0x000fe20003800000 */
[----:B-1----:R-:W-:Y:S02]  /*2c30*/  IADD3 R31, P3, R33, 0x8, RZ ;  /* 0x00000008211f7810 */ /* 0x002fe40007f7e0ff */
[----:B------:R-:W-:Y:S02]  /*2c40*/  F2FP.F16.E4M3.UNPACK_B R27, R27 ;  /* 0x0000001bff1b723e */ /* 0x000fe400020006ff */
[----:B------:R-:W-:Y:S01]  /*2c50*/  ISETP.LT.OR P0, PT, R25, 0x9, !P0 ;  /* 0x000000091900780c */ /* 0x000fe20004701670 */
[----:B------:R-:W-:Y:S02]  /*2c60*/  IMAD.X R28, RZ, RZ, R29, P3 ;  /* 0x000000ffff1c7224 */ /* 0x000fe400018e061d */
[----:B------:R-:W-:Y:S02]  /*2c70*/  HADD2.F32 R27, -RZ, R27.H0_H0 ;  /* 0x2000001bff1b7230 */ /* 0x000fe40000004100 */
[----:B------:R-:W-:-:S02]  /*2c80*/  IMAD R28, R28, UR6, RZ ;  /* 0x000000061c1c7c24 */ /* 0x000fc4000f8e02ff */
[----:B------:R-:W-:-:S04]  /*2c90*/  IMAD.WIDE.U32 R16, R31, UR6, R16 ;  /* 0x000000061f107c25 */ /* 0x000fc8000f8e0010 */
[----:B------:R-:W-:Y:S01]  /*2ca0*/  FMUL R27, R27, R10 ;  /* 0x0000000a1b1b7220 */ /* 0x000fe20000400000 */
[----:B------:R-:W-:-:S03]  /*2cb0*/  IMAD R31, R31, UR7, R28 ;  /* 0x000000071f1f7c24 */ /* 0x000fc6000f8e021c */
[----:B------:R-:W-:Y:S01]  /*2cc0*/  FFMA R27, R78, R3, R27 ;  /* 0x000000034e1b7223 */ /* 0x000fe2000000001b */
[----:B------:R-:W-:-:S04]  /*2cd0*/  IADD3 R16, P3, R16, UR10, RZ ;  /* 0x0000000a10107c10 */ /* 0x000fc8000ff7e0ff */
[----:B------:R-:W-:Y:S02]  /*2ce0*/  F2FP.SATFINITE.E4M3.F32.PACK_AB_MERGE_C R29, RZ, R27, RZ ;  /* 0x0000001bff1d723e */ /* 0x000fe400048070ff */
[----:B------:R-:W-:Y:S02]  /*2cf0*/  IADD3.X R17, R17, UR11, R31, P3, !PT ;  /* 0x0000000b11117c10 */ /* 0x000fe40009ffe41f */
[----:B------:R-:W-:Y:S01]  /*2d00*/  PRMT R27, RZ, 0x7610, R27 ;  /* 0x00007610ff1b7816 */ /* 0x000fe2000000001b */
[----:B------:R1:W-:Y:S01]  /*2d10*/  @!P2 STG.E.U8 desc[UR18][R8.64+0x1], R29 ;  /* 0x0000011d0800a986 */ /* 0x0003e2000c101112 */
[----:B------:R-:W-:Y:S05]  /*2d20*/  @P0 BRA `(.L_x_39) ;  /* 0x0000000000040947 */ /* 0x000fea0003800000 */
[----:B------:R3:W5:Y:S02]  /*2d30*/  LDG.E.U8 R27, desc[UR18][R16.64] ;  /* 0x00000012101b7981 */ /* 0x000764000c1e1100 */
.L_x_39:
[----:B------:R-:W-:Y:S05]  /*2d40*/  BSYNC B1 ;  /* 0x0000000000017941 */ /* 0x000fea0003800000 */
.L_x_38:
[----:B-----5:R-:W-:Y:S01]  /*2d50*/  LOP3.LUT R27, R27, 0xff, RZ, 0xc0, !PT ;  /* 0x000000ff1b1b7812 */ /* 0x020fe200078ec0ff */
[----:B------:R-:W-:Y:S01]  /*2d60*/  BSSY B1, `(.L_x_40) ;  /* 0x000000b000017945 */ /* 0x000fe20003800000 */
[----:B------:R-:W-:Y:S02]  /*2d70*/  ISETP.LT.OR P1, PT, R25, 0x9, !P1 ;  /* 0x000000091900780c */ /* 0x000fe40004f21670 */
[----:B------:R-:W-:-:S05]  /*2d80*/  F2FP.F16.E4M3.UNPACK_B R27, R27 ;  /* 0x0000001bff1b723e */ /* 0x000fca00020006ff */
[----:B------:R-:W-:-:S05]  /*2d90*/  HADD2.F32 R27, -RZ, R27.H0_H0 ;  /* 0x2000001bff1b7230 */ /* 0x000fca0000004100 */
[----:B------:R-:W-:Y:S01]  /*2da0*/  FMUL R28, R27, R10 ;  /* 0x0000000a1b1c7220 */ /* 0x000fe20000400000 */
[----:B------:R-:W-:-:S03]  /*2db0*/  PRMT R27, RZ, 0x7610, R27 ;  /* 0x00007610ff1b7816 */ /* 0x000fc6000000001b */
[----:B------:R-:W-:-:S05]  /*2dc0*/  FFMA R28, R77, R3, R28 ;  /* 0x000000034d1c7223 */ /* 0x000fca000000001c */
[----:B-1----:R-:W-:-:S05]  /*2dd0*/  F2FP.SATFINITE.E4M3.F32.PACK_AB_MERGE_C R29, RZ, R28, RZ ;  /* 0x0000001cff1d723e */ /* 0x002fca00048070ff */
[----:B------:R1:W-:Y:S01]  /*2de0*/  @!P0 STG.E.U8 desc[UR18][R6.64], R29 ;  /* 0x0000001d06008986 */ /* 0x0003e2000c101112 */
[----:B------:R-:W-:Y:S05]  /*2df0*/  @P1 BRA `(.L_x_41) ;  /* 0x0000000000041947 */ /* 0x000fea0003800000 */
[----:B------:R4:W5:Y:S02]  /*2e00*/  LDG.E.U8 R27, desc[UR18][R16.64+0x1] ;  /* 0x00000112101b7981 */ /* 0x000964000c1e1100 */
.L_x_41:
[----:B------:R-:W-:Y:S05]  /*2e10*/  BSYNC B1 ;  /* 0x0000000000017941 */ /* 0x000fea0003800000 */
.L_x_40:
[----:B-----5:R-:W-:Y:S01]  /*2e20*/  LOP3.LUT R27, R27, 0xff, RZ, 0xc0, !PT ;  /* 0x000000ff1b1b7812 */ /* 0x020fe200078ec0ff */
[----:B------:R-:W-:Y:S01]  /*2e30*/  BSSY B1, `(.L_x_42) ;  /* 0x000000c000017945 */ /* 0x000fe20003800000 */
[----:B------:R-:W-:Y:S02]  /*2e40*/  ISETP.GE.AND P0, PT, R26, 0x9, PT ;  /* 0x000000091a00780c */ /* 0x000fe40003f06270 */
[----:B------:R-:W-:Y:S02]  /*2e50*/  F2FP.F16.E4M3.UNPACK_B R27, R27 ;  /* 0x0000001bff1b723e */ /* 0x000fe400020006ff */
[----:B------:R-:W-:-:S03]  /*2e60*/  ISETP.LT.OR P2, PT, R25, 0x1, !P0 ;  /* 0x000000011900780c */ /* 0x000fc60004741670 */
[----:B------:R-:W-:-:S05]  /*2e70*/  HADD2.F32 R27, -RZ, R27.H0_H0 ;  /* 0x2000001bff1b7230 */ /* 0x000fca0000004100 */
[----:B------:R-:W-:-:S04]  /*2e80*/  FMUL R27, R27, R10 ;  /* 0x0000000a1b1b7220 */ /* 0x000fc80000400000 */
[----:B------:R-:W-:-:S05]  /*2e90*/  FFMA R27, R76, R3, R27 ;  /* 0x000000034c1b7223 */ /* 0x000fca000000001b */
[----:B-1----:R-:W-:Y:S02]  /*2ea0*/  F2FP.SATFINITE.E4M3.F32.PACK_AB_MERGE_C R29, RZ, R27, RZ ;  /* 0x0000001bff1d723e */ /* 0x002fe400048070ff */
[----:B------:R-:W-:-:S03]  /*2eb0*/  PRMT R27, RZ, 0x7610, R27 ;  /* 0x00007610ff1b7816 */ /* 0x000fc6000000001b */
[----:B------:R1:W-:Y:S01]  /*2ec0*/  @!P1 STG.E.U8 desc[UR18][R6.64+0x1], R29 ;  /* 0x0000011d06009986 */ /* 0x0003e2000c101112 */
[----:B------:R-:W-:Y:S05]  /*2ed0*/  @P2 BRA `(.L_x_43) ;  /* 0x0000000000042947 */ /* 0x000fea0003800000 */
[----:B------:R0:W5:Y:S02]  /*2ee0*/  LDG.E.U8 R27, desc[UR18][R12.64+0x8] ;  /* 0x000008120c1b7981 */ /* 0x000164000c1e1100 */
.L_x_43:
[----:B------:R-:W-:Y:S05]  /*2ef0*/  BSYNC B1 ;  /* 0x0000000000017941 */ /* 0x000fea0003800000 */
.L_x_42:
        /* <DEDUP_REMOVED lines=13> */
.L_x_45:
[----:B------:R-:W-:Y:S05]  /*2fd0*/  BSYNC B1 ;  /* 0x0000000000017941 */ /* 0x000fea0003800000 */
.L_x_44:
[----:B-----5:R-:W-:Y:S01]  /*2fe0*/  LOP3.LUT R27, R27, 0xff, RZ, 0xc0, !PT ;  /* 0x000000ff1b1b7812 */ /* 0x020fe200078ec0ff */
[----:B------:R-:W-:Y:S01]  /*2ff0*/  BSSY B1, `(.L_x_46) ;  /* 0x000000b000017945 */ /* 0x000fe20003800000 */
[----:B------:R-:W-:Y:S02]  /*3000*/  ISETP.LT.OR P0, PT, R25, 0x9, !P0 ;  /* 0x000000091900780c */ /* 0x000fe40004701670 */
[----:B------:R-:W-:-:S05]  /*3010*/  F2FP.F16.E4M3.UNPACK_B R27, R27 ;  /* 0x0000001bff1b723e */ /* 0x000fca00020006ff */
        /* <DEDUP_REMOVED lines=8> */
.L_x_47:
[----:B------:R-:W-:Y:S05]  /*30a0*/  BSYNC B1 ;  /* 0x0000000000017941 */ /* 0x000fea0003800000 */
.L_x_46:
        /* <DEDUP_REMOVED lines=12> */
.L_x_49:
[----:B------:R-:W-:Y:S05]  /*3170*/  BSYNC B1 ;  /* 0x0000000000017941 */ /* 0x000fea0003800000 */
.L_x_48:
        /* <DEDUP_REMOVED lines=13> */
.L_x_51:
[----:B------:R-:W-:Y:S05]  /*3250*/  BSYNC B1 ;  /* 0x0000000000017941 */ /* 0x000fea0003800000 */
.L_x_50:
        /* <DEDUP_REMOVED lines=13> */
.L_x_53:
[----:B------:R-:W-:Y:S05]  /*3330*/  BSYNC B1 ;  /* 0x0000000000017941 */ /* 0x000fea0003800000 */
.L_x_52:
        /* <DEDUP_REMOVED lines=12> */
.L_x_55:
[----:B------:R-:W-:Y:S05]  /*3400*/  BSYNC B1 ;  /* 0x0000000000017941 */ /* 0x000fea0003800000 */
.L_x_54:
        /* <DEDUP_REMOVED lines=12> */
.L_x_57:
[----:B------:R-:W-:Y:S05]  /*34d0*/  BSYNC B1 ;  /* 0x0000000000017941 */ /* 0x000fea0003800000 */
.L_x_56:
        /* <DEDUP_REMOVED lines=13> */
.L_x_59:
[----:B------:R-:W-:Y:S05]  /*35b0*/  BSYNC B1 ;  /* 0x0000000000017941 */ /* 0x000fea0003800000 */
.L_x_58:
        /* <DEDUP_REMOVED lines=13> */
.L_x_61:
[----:B------:R-:W-:Y:S05]  /*3690*/  BSYNC B1 ;  /* 0x0000000000017941 */ /* 0x000fea0003800000 */
.L_x_60:
        /* <DEDUP_REMOVED lines=12> */
.L_x_63:
[----:B------:R-:W-:Y:S05]  /*3760*/  BSYNC B1 ;  /* 0x0000000000017941 */ /* 0x000fea0003800000 */
.L_x_62:
        /* <DEDUP_REMOVED lines=12> */
.L_x_65:
[----:B------:R-:W-:Y:S05]  /*3830*/  BSYNC B1 ;  /* 0x0000000000017941 */ /* 0x000fea0003800000 */
.L_x_64:
        /* <DEDUP_REMOVED lines=13> */
.L_x_67:
[----:B------:R-:W-:Y:S05]  /*3910*/  BSYNC B1 ;  /* 0x0000000000017941 */ /* 0x000fea0003800000 */
.L_x_66:
        /* <DEDUP_REMOVED lines=13> */
.L_x_69:
[----:B------:R-:W-:Y:S05]  /*39f0*/  BSYNC B1 ;  /* 0x0000000000017941 */ /* 0x000fea0003800000 */
.L_x_68:
        /* <DEDUP_REMOVED lines=12> */
.L_x_71:
[----:B------:R-:W-:Y:S05]  /*3ac0*/  BSYNC B1 ;  /* 0x0000000000017941 */ /* 0x000fea0003800000 */
.L_x_70:
        /* <DEDUP_REMOVED lines=12> */
.L_x_73:
[----:B------:R-:W-:Y:S05]  /*3b90*/  BSYNC B1 ;  /* 0x0000000000017941 */ /* 0x000fea0003800000 */
.L_x_72:
        /* <DEDUP_REMOVED lines=13> */
.L_x_75:
[----:B------:R-:W-:Y:S05]  /*3c70*/  BSYNC B1 ;  /* 0x0000000000017941 */ /* 0x000fea0003800000 */
.L_x_74:
        /* <DEDUP_REMOVED lines=13> */
.L_x_77:
[----:B------:R-:W-:Y:S05]  /*3d50*/  BSYNC B1 ;  /* 0x0000000000017941 */ /* 0x000fea0003800000 */
.L_x_76:
        /* <DEDUP_REMOVED lines=12> */
.L_x_79:
[----:B------:R-:W-:Y:S05]  /*3e20*/  BSYNC B1 ;  /* 0x0000000000017941 */ /* 0x000fea0003800000 */
.L_x_78:
[----:B-----5:R-:W-:Y:S01]  /*3e30*/  LOP3.LUT R27, R27, 0xff, RZ, 0xc0, !PT ;  /* 0x000000ff1b1b7812 */ /* 0x020fe200078ec0ff */
[----:B------:R-:W-:Y:S01]  /*3e40*/  BSSY B1, `(.L_x_80) ;  /* 0x000000b000017945 */ /* 0x000fe20003800000 */
[----:B------:R-:W-:Y:S02]  /*3e50*/  ISETP.LT.OR P1, PT, R25, 0x9, !P1 ;  /* 0x000000091900780c */ /* 0x000fe40004f21670 */
[----:B------:R-:W-:-:S05]  /*3e60*/  F2FP.F16.E4M3.UNPACK_B R27, R27 ;  /* 0x0000001bff1b723e */ /* 0x000fca00020006ff */
[----:B------:R-:W-:-:S05]  /*3e70*/  HADD2.F32 R27, -RZ, R27.H0_H0 ;  /* 0x2000001bff1b7230 */ /* 0x000fca0000004100 */
[----:B------:R-:W-:-:S04]  /*3e80*/  FMUL R28, R27, R10 ;  /* 0x0000000a1b1c7220 */ /* 0x000fc80000400000 */
[----:B------:R-:W-:Y:S01]  /*3e90*/  FFMA R28, R23, R3, R28 ;  /* 0x00000003171c7223 */ /* 0x000fe2000000001c */
[----:B------:R-:W-:-:S04]  /*3ea0*/  PRMT R23, RZ, 0x7610, R23 ;  /* 0x00007610ff177816 */ /* 0x000fc80000000017 */
[----:B------:R-:W-:-:S05]  /*3eb0*/  F2FP.SATFINITE.E4M3.F32.PACK_AB_MERGE_C R27, RZ, R28, RZ ;  /* 0x0000001cff1b723e */ /* 0x000fca00048070ff */
[----:B------:R0:W-:Y:S01]  /*3ec0*/  @!P0 STG.E.U8 desc[UR18][R6.64+0x28], R27 ;  /* 0x0000281b06008986 */ /* 0x0001e2000c101112 */
[----:B------:R-:W-:Y:S05]  /*3ed0*/  @P1 BRA `(.L_x_81) ;  /* 0x0000000000041947 */ /* 0x000fea0003800000 */
[----:B------:R0:W5:Y:S02]  /*3ee0*/  LDG.E.U8 R23, desc[UR18][R16.64+0x29] ;  /* 0x0000291210177981 */ /* 0x000164000c1e1100 */
.L_x_81:
[----:B------:R-:W-:Y:S05]  /*3ef0*/  BSYNC B1 ;  /* 0x0000000000017941 */ /* 0x000fea0003800000 */
.L_x_80:
        /* <DEDUP_REMOVED lines=8> */
[----:B0-----:R-:W-:Y:S02]  /*3f80*/  F2FP.SATFINITE.E4M3.F32.PACK_AB_MERGE_C R27, RZ, R23, RZ ;  /* 0x00000017ff1b723e */ /* 0x001fe400048070ff */
[----:B------:R-:W-:-:S03]  /*3f90*/  PRMT R23, RZ, 0x7610, R23 ;  /* 0x00007610ff177816 */ /* 0x000fc60000000017 */
[----:B------:R0:W-:Y:S01]  /*3fa0*/  @!P1 STG.E.U8 desc[UR18][R6.64+0x29], R27 ;  /* 0x0000291b06009986 */ /* 0x0001e2000c101112 */
[----:B------:R-:W-:Y:S05]  /*3fb0*/  @P2 BRA `(.L_x_83) ;  /* 0x0000000000042947 */ /* 0x000fea0003800000 */
[----:B------:R0:W5:Y:S02]  /*3fc0*/  LDG.E.U8 R23, desc[UR18][R12.64+0x30] ;  /* 0x000030120c177981 */ /* 0x000164000c1e1100 */
.L_x_83:
[----:B------:R-:W-:Y:S05]  /*3fd0*/  BSYNC B1 ;  /* 0x0000000000017941 */ /* 0x000fea0003800000 */
.L_x_82:
[----:B-----5:R-:W-:Y:S01]  /*3fe0*/  LOP3.LUT R23, R23, 0xff, RZ, 0xc0, !PT ;  /* 0x000000ff17177812 */ /* 0x020fe200078ec0ff */
[----:B------:R-:W-:Y:S01]  /*3ff0*/  BSSY B1, `(.L_x_84) ;  /* 0x000000c000017945 */ /* 0x000fe20003800000 */
[----:B------:R-:W-:Y:S02]  /*4000*/  ISETP.GE.AND P1, PT, R26, 0x32, PT ;  /* 0x000000321a00780c */ /* 0x000fe40003f26270 */
[----:B------:R-:W-:Y:S02]  /*4010*/  F2FP.F16.E4M3.UNPACK_B R23, R23 ;  /* 0x00000017ff17723e */ /* 0x000fe400020006ff */
[----:B------:R-:W-:-:S03]  /*4020*/  ISETP.LT.OR P3, PT, R25, 0x1, !P1 ;  /* 0x000000011900780c */ /* 0x000fc60004f61670 */
        /* <DEDUP_REMOVED lines=8> */
.L_x_85:
[----:B------:R-:W-:Y:S05]  /*40b0*/  BSYNC B1 ;  /* 0x0000000000017941 */ /* 0x000fea0003800000 */
.L_x_84:
[----:B-----5:R-:W-:Y:S01]  /*40c0*/  LOP3.LUT R21, R21, 0xff, RZ, 0xc0, !PT ;  /* 0x000000ff15157812 */ /* 0x020fe200078ec0ff */
[----:B------:R-:W-:Y:S01]  /*40d0*/  BSSY B1, `(.L_x_86) ;  /* 0x000000b000017945 */ /* 0x000fe20003800000 */
[----:B------:R-:W-:Y:S02]  /*40e0*/  ISETP.LT.OR P0, PT, R25, 0x9, !P0 ;  /* 0x000000091900780c */ /* 0x000fe40004701670 */
[----:B------:R-:W-:-:S05]  /*40f0*/  F2FP.F16.E4M3.UNPACK_B R21, R21 ;  /* 0x00000015ff15723e */ /* 0x000fca00020006ff */
        /* <DEDUP_REMOVED lines=8> */
.L_x_87:
[----:B------:R-:W-:Y:S05]  /*4180*/  BSYNC B1 ;  /* 0x0000000000017941 */ /* 0x000fea0003800000 */
.L_x_86:
        /* <DEDUP_REMOVED lines=12> */
.L_x_89:
[----:B------:R-:W-:Y:S05]  /*4250*/  BSYNC B1 ;  /* 0x0000000000017941 */ /* 0x000fea0003800000 */
.L_x_88:
        /* <DEDUP_REMOVED lines=13> */
.L_x_91:
[----:B------:R-:W-:Y:S05]  /*4330*/  BSYNC B1 ;  /* 0x0000000000017941 */ /* 0x000fea0003800000 */
.L_x_90:
        /* <DEDUP_REMOVED lines=13> */
.L_x_93:
[----:B------:R-:W-:Y:S05]  /*4410*/  BSYNC B1 ;  /* 0x0000000000017941 */ /* 0x000fea0003800000 */
.L_x_92:
[----:B-----5:R-:W-:Y:S01]  /*4420*/  LOP3.LUT R15, R15, 0xff, RZ, 0xc0, !PT ;  /* 0x000000ff0f0f7812 */ /* 0x020fe200078ec0ff */
[----:B------:R-:W-:Y:S01]  /*4430*/  BSSY B1, `(.L_x_94) ;  /* 0x000000b000017945 */ /* 0x000fe20003800000 */
[----:B------:R-:W-:Y:S02]  /*4440*/  ISETP.LT.OR P0, PT, R25, 0x9, !P0 ;  /* 0x000000091900780c */ /* 0x000fe40004701670 */
[----:B------:R-:W-:Y:S02]  /*4450*/  F2FP.F16.E4M3.UNPACK_B R15, R15 ;  /* 0x0000000fff0f723e */ /* 0x000fe400020006ff */
[----:B0-2---:R-:W-:-:S03]  /*4460*/  PRMT R12, RZ, 0x7610, R12 ;  /* 0x00007610ff0c7816 */ /* 0x005fc6000000000c */
[----:B------:R-:W-:-:S05]  /*4470*/  HADD2.F32 R15, -RZ, R15.H0_H0 ;  /* 0x2000000fff0f7230 */ /* 0x000fca0000004100 */
[----:B------:R-:W-:-:S04]  /*4480*/  FMUL R15, R15, R10 ;  /* 0x0000000a0f0f7220 */ /* 0x000fc80000400000 */
[----:B------:R-:W-:-:S05]  /*4490*/  FFMA R15, R18, R3, R15 ;  /* 0x00000003120f7223 */ /* 0x000fca000000000f */
[----:B------:R-:W-:-:S05]  /*44a0*/  F2FP.SATFINITE.E4M3.F32.PACK_AB_MERGE_C R15, RZ, R15, RZ ;  /* 0x0000000fff0f723e */ /* 0x000fca00048070ff */
[----:B------:R0:W-:Y:S01]  /*44b0*/  @!P3 STG.E.U8 desc[UR18][R8.64+0x39], R15 ;  /* 0x0000390f0800b986 */ /* 0x0001e2000c101112 */
[----:B------:R-:W-:Y:S05]  /*44c0*/  @P0 BRA `(.L_x_95) ;  /* 0x0000000000040947 */ /* 0x000fea0003800000 */
[----:B------:R2:W5:Y:S02]  /*44d0*/  LDG.E.U8 R12, desc[UR18][R16.64+0x38] ;  /* 0x00003812100c7981 */ /* 0x000564000c1e1100 */
.L_x_95:
[----:B------:R-:W-:Y:S05]  /*44e0*/  BSYNC B1 ;  /* 0x0000000000017941 */ /* 0x000fea0003800000 */
.L_x_94:
[----:B-----5:R-:W-:Y:S01]  /*44f0*/  LOP3.LUT R12, R12, 0xff, RZ, 0xc0, !PT ;  /* 0x000000ff0c0c7812 */ /* 0x020fe200078ec0ff */
[----:B------:R-:W-:Y:S01]  /*4500*/  BSSY B1, `(.L_x_96) ;  /* 0x000000b000017945 */ /* 0x000fe20003800000 */
[----:B------:R-:W-:Y:S02]  /*4510*/  ISETP.LT.OR P1, PT, R25, 0x9, !P1 ;  /* 0x000000091900780c */ /* 0x000fe40004f21670 */
[----:B------:R-:W-:-:S05]  /*4520*/  F2FP.F16.E4M3.UNPACK_B R12, R12 ;  /* 0x0000000cff0c723e */ /* 0x000fca00020006ff */
[----:B01----:R-:W-:-:S05]  /*4530*/  HADD2.F32 R9, -RZ, R12.H0_H0 ;  /* 0x2000000cff097230 */ /* 0x003fca0000004100 */
[----:B------:R-:W-:-:S04]  /*4540*/  FMUL R8, R9, R10 ;  /* 0x0000000a09087220 */ /* 0x000fc80000400000 */
[----:B------:R-:W-:-:S05]  /*4550*/  FFMA R8, R11, R3, R8 ;  /* 0x000000030b087223 */ /* 0x000fca0000000008 */
[----:B------:R-:W-:Y:S02]  /*4560*/  F2FP.SATFINITE.E4M3.F32.PACK_AB_MERGE_C R9, RZ, R8, RZ ;  /* 0x00000008ff09723e */ /* 0x000fe400048070ff */
[----:B------:R-:W-:-:S03]  /*4570*/  PRMT R8, RZ, 0x7610, R8 ;  /* 0x00007610ff087816 */ /* 0x000fc60000000008 */
[----:B------:R0:W-:Y:S01]  /*4580*/  @!P0 STG.E.U8 desc[UR18][R6.64+0x38], R9 ;  /* 0x0000380906008986 */ /* 0x0001e2000c101112 */
[----:B------:R-:W-:Y:S05]  /*4590*/  @P1 BRA `(.L_x_97) ;  /* 0x0000000000041947 */ /* 0x000fea0003800000 */
[----:B------:R1:W5:Y:S02]  /*45a0*/  LDG.E.U8 R8, desc[UR18][R16.64+0x39] ;  /* 0x0000391210087981 */ /* 0x000364000c1e1100 */
.L_x_97:
[----:B------:R-:W-:Y:S05]  /*45b0*/  BSYNC B1 ;  /* 0x0000000000017941 */ /* 0x000fea0003800000 */
.L_x_96:
[----:B------:R-:W-:Y:S05]  /*45c0*/  @P1 BRA `(.L_x_98) ;  /* 0x0000000800601947 */ /* 0x000fea0003800000 */
[----:B-----5:R-:W-:-:S04]  /*45d0*/  LOP3.LUT R8, R8, 0xff, RZ, 0xc0, !PT ;  /* 0x000000ff08087812 */ /* 0x020fc800078ec0ff */
[----:B------:R-:W-:-:S05]  /*45e0*/  F2FP.F16.E4M3.UNPACK_B R8, R8 ;  /* 0x00000008ff08723e */ /* 0x000fca00020006ff */
[----:B0-----:R-:W-:-:S05]  /*45f0*/  HADD2.F32 R9, -RZ, R8.H0_H0 ;  /* 0x20000008ff097230 */ /* 0x001fca0000004100 */
[----:B------:R-:W-:-:S04]  /*4600*/  FMUL R9, R9, R10 ;  /* 0x0000000a09097220 */ /* 0x000fc80000400000 */
[----:B------:R-:W-:-:S05]  /*4610*/  FFMA R9, R14, R3, R9 ;  /* 0x000000030e097223 */ /* 0x000fca0000000009 */
[----:B------:R-:W-:-:S05]  /*4620*/  F2FP.SATFINITE.E4M3.F32.PACK_AB_MERGE_C R9, RZ, R9, RZ ;  /* 0x00000009ff09723e */ /* 0x000fca00048070ff */
[----:B------:R0:W-:Y:S01]  /*4630*/  STG.E.U8 desc[UR18][R6.64+0x39], R9 ;  /* 0x0000390906007986 */ /* 0x0001e2000c101112 */
[----:B------:R-:W-:Y:S05]  /*4640*/  BRA `(.L_x_98) ;  /* 0x0000000800407947 */ /* 0x000fea0003800000 */
.L_x_33:
[C---:B------:R-:W-:Y:S01]  /*4650*/  ISETP.GE.AND P3, PT, R26.reuse, 0x1, PT ;  /* 0x000000011a00780c */ /* 0x040fe20003f66270 */
[-C--:B--2---:R-:W-:Y:S01]  /*4660*/  FMUL R79, R79, R3.reuse ;  /* 0x000000034f4f7220 */ /* 0x084fe20000400000 */
[----:B------:R-:W-:Y:S01]  /*4670*/  ISETP.GE.AND P0, PT, R26, 0x2, PT ;  /* 0x000000021a00780c */ /* 0x000fe20003f06270 */
[-C--:B------:R-:W-:Y:S01]  /*4680*/  FMUL R78, R78, R3.reuse ;  /* 0x000000034e4e7220 */ /* 0x080fe20000400000 */
[----:B------:R-:W-:Y:S01]  /*4690*/  ISETP.LT.OR P1, PT, R25, 0x1, !P3 ;  /* 0x000000011900780c */ /* 0x000fe20005f21670 */
[-C--:B------:R-:W-:Y:S01]  /*46a0*/  FMUL R77, R77, R3.reuse ;  /* 0x000000034d4d7220 */ /* 0x080fe20000400000 */
[C---:B------:R-:W-:Y:S01]  /*46b0*/  ISETP.LT.OR P2, PT, R25.reuse, 0x1, !P0 ;  /* 0x000000011900780c */ /* 0x040fe20004741670 */
[-C--:B------:R-:W-:Y:S01]  /*46c0*/  FMUL R76, R76, R3.reuse ;  /* 0x000000034c4c7220 */ /* 0x080fe20000400000 */
[----:B------:R-:W-:Y:S01]  /*46d0*/  ISETP.LT.OR P3, PT, R25, 0x9, !P3 ;  /* 0x000000091900780c */ /* 0x000fe20005f61670 */
[----:B------:R-:W-:Y:S01]  /*46e0*/  FMUL R75, R75, R3 ;  /* 0x000000034b4b7220 */ /* 0x000fe20000400000 */
[----:B------:R-:W-:Y:S01]  /*46f0*/  F2FP.SATFINITE.E4M3.F32.PACK_AB_MERGE_C R79, RZ, R79, RZ ;  /* 0x0000004fff4f723e */ /* 0x000fe200048070ff */
[-C--:B------:R-:W-:Y:S01]  /*4700*/  FMUL R74, R74, R3.reuse ;  /* 0x000000034a4a7220 */ /* 0x080fe20000400000 */
[----:B------:R-:W-:Y:S01]  /*4710*/  F2FP.SATFINITE.E4M3.F32.PACK_AB_MERGE_C R13, RZ, R78, RZ ;  /* 0x0000004eff0d723e */ /* 0x000fe200048070ff */
[----:B------:R-:W-:Y:S01]  /*4720*/  FMUL R73, R73, R3 ;  /* 0x0000000349497220 */ /* 0x000fe20000400000 */
[----:B------:R-:W-:Y:S01]  /*4730*/  F2FP.SATFINITE.E4M3.F32.PACK_AB_MERGE_C R77, RZ, R77, RZ ;  /* 0x0000004dff4d723e */ /* 0x000fe200048070ff */
[-C--:B------:R-:W-:Y:S01]  /*4740*/  FMUL R72, R72, R3.reuse ;  /* 0x0000000348487220 */ /* 0x080fe20000400000 */
[----:B------:R-:W-:Y:S01]  /*4750*/  ISETP.LT.OR P0, PT, R25, 0x9, !P0 ;  /* 0x000000091900780c */ /* 0x000fe20004701670 */
[----:B------:R-:W-:Y:S01]  /*4760*/  @!P1 STG.E.U8 desc[UR18][R8.64], R79 ;  /* 0x0000004f08009986 */ /* 0x000fe2000c101112 */
[C---:B------:R-:W-:Y:S01]  /*4770*/  ISETP.GE.AND P1, PT, R26.reuse, 0x9, PT ;  /* 0x000000091a00780c */ /* 0x040fe20003f26270 */
[----:B------:R-:W-:Y:S01]  /*4780*/  FMUL R71, R71, R3 ;  /* 0x0000000347477220 */ /* 0x000fe20000400000 */
[----:B------:R-:W-:Y:S01]  /*4790*/  F2FP.SATFINITE.E4M3.F32.PACK_AB_MERGE_C R75, RZ, R75, RZ ;  /* 0x0000004bff4b723e */ /* 0x000fe200048070ff */
[----:B------:R0:W-:Y:S01]  /*47a0*/  @!P2 STG.E.U8 desc[UR18][R8.64+0x1], R13 ;  /* 0x0000010d0800a986 */ /* 0x0001e2000c101112 */
[----:B------:R-:W-:Y:S01]  /*47b0*/  ISETP.GE.AND P2, PT, R26, 0xa, PT ;  /* 0x0000000a1a00780c */ /* 0x000fe20003f46270 */
[-C--:B------:R-:W-:Y:S01]  /*47c0*/  FMUL R70, R70, R3.reuse ;  /* 0x0000000346467220 */ /* 0x080fe20000400000 */
[----:B------:R-:W-:Y:S01]  /*47d0*/  F2FP.SATFINITE.E4M3.F32.PACK_AB_MERGE_C R17, RZ, R74, RZ ;  /* 0x0000004aff11723e */ /* 0x000fe200048070ff */
[----:B------:R-:W-:Y:S01]  /*47e0*/  @!P3 STG.E.U8 desc[UR18][R6.64], R77 ;  /* 0x0000004d0600b986 */ /* 0x000fe2000c101112 */
[C---:B------:R-:W-:Y:S01]  /*47f0*/  ISETP.LT.OR P3, PT, R25.reuse, 0x1, !P1 ;  /* 0x000000011900780c */ /* 0x040fe20004f61670 */
[-C--:B------:R-:W-:Y:S01]  /*4800*/  FMUL R68, R68, R3.reuse ;  /* 0x0000000344447220 */ /* 0x080fe20000400000 */
[----:B------:R-:W-:Y:S01]  /*4810*/  ISETP.LT.OR P5, PT, R25, 0x1, !P2 ;  /* 0x000000011900780c */ /* 0x000fe200057a1670 */
[-C--:B------:R-:W-:Y:S01]  /*4820*/  FMUL R67, R67, R3.reuse ;  /* 0x0000000343437220 */ /* 0x080fe20000400000 */
[----:B------:R-:W-:Y:S01]  /*4830*/  ISETP.LT.OR P1, PT, R25, 0x9, !P1 ;  /* 0x000000091900780c */ /* 0x000fe20004f21670 */
[----:B------:R-:W-:Y:S01]  /*4840*/  FMUL R65, R65, R3 ;  /* 0x0000000341417220 */ /* 0x000fe20000400000 */
[----:B------:R-:W-:Y:S01]  /*4850*/  F2FP.SATFINITE.E4M3.F32.PACK_AB_MERGE_C R73, RZ, R73, RZ ;  /* 0x00000049ff49723e */ /* 0x000fe200048070ff */
[-C--:B------:R-:W-:Y:S01]  /*4860*/  FMUL R66, R66, R3.reuse ;  /* 0x0000000342427220 */ /* 0x080fe20000400000 */
[----:B0-----:R-:W-:Y:S01]  /*4870*/  F2FP.SATFINITE.E4M3.F32.PACK_AB_MERGE_C R13, RZ, R76, RZ ;  /* 0x0000004cff0d723e */ /* 0x001fe200048070ff */
[-C--:B------:R-:W-:Y:S01]  /*4880*/  FMUL R64, R64, R3.reuse ;  /* 0x0000000340407220 */ /* 0x080fe20000400000 */
[----:B------:R-:W-:Y:S01]  /*4890*/  ISETP.LT.OR P2, PT, R25, 0x9, !P2 ;  /* 0x000000091900780c */ /* 0x000fe20005741670 */
[-C--:B------:R-:W-:Y:S01]  /*48a0*/  FMUL R63, R63, R3.reuse ;  /* 0x000000033f3f7220 */ /* 0x080fe20000400000 */
[----:B------:R-:W-:Y:S01]  /*48b0*/  F2FP.SATFINITE.E4M3.F32.PACK_AB_MERGE_C R27, RZ, R72, RZ ;  /* 0x00000048ff1b723e */ /* 0x000fe200048070ff */
[----:B------:R0:W-:Y:S01]  /*48c0*/  @!P0 STG.E.U8 desc[UR18][R6.64+0x1], R13 ;  /* 0x0000010d06008986 */ /* 0x0001e2000c101112 */
[C---:B------:R-:W-:Y:S01]  /*48d0*/  ISETP.GE.AND P0, PT, R26.reuse, 0x11, PT ;  /* 0x000000111a00780c */ /* 0x040fe20003f06270 */
[----:B------:R-:W-:Y:S01]  /*48e0*/  FMUL R61, R61, R3 ;  /* 0x000000033d3d7220 */ /* 0x000fe20000400000 */
[----:B------:R-:W-:Y:S01]  /*48f0*/  F2FP.SATFINITE.E4M3.F32.PACK_AB_MERGE_C R71, RZ, R71, RZ ;  /* 0x00000047ff47723e */ /* 0x000fe200048070ff */
[----:B------:R-:W-:Y:S01]  /*4900*/  @!P3 STG.E.U8 desc[UR18][R8.64+0x8], R75 ;  /* 0x0000084b0800b986 */ /* 0x000fe2000c101112 */
[----:B------:R-:W-:Y:S01]  /*4910*/  ISETP.GE.AND P3, PT, R26, 0x12, PT ;  /* 0x000000121a00780c */ /* 0x000fe20003f66270 */
[----:B------:R-:W-:Y:S01]  /*4920*/  FMUL R62, R62, R3 ;  /* 0x000000033e3e7220 */ /* 0x000fe20000400000 */
[----:B------:R-:W-:Y:S01]  /*4930*/  F2FP.SATFINITE.E4M3.F32.PACK_AB_MERGE_C R67, RZ, R67, RZ ;  /* 0x00000043ff43723e */ /* 0x000fe200048070ff */
[----:B------:R1:W-:Y:S01]  /*4940*/  @!P5 STG.E.U8 desc[UR18][R8.64+0x9], R17 ;  /* 0x000009110800d986 */ /* 0x0003e2000c101112 */
[----:B------:R-:W-:Y:S01]  /*4950*/  ISETP.LT.OR P5, PT, R25, 0x1, !P3 ;  /* 0x000000011900780c */ /* 0x000fe20005fa1670 */
[-C--:B------:R-:W-:Y:S01]  /*4960*/  FMUL R59, R59, R3.reuse ;  /* 0x000000033b3b7220 */ /* 0x080fe20000400000 */
[C---:B------:R-:W-:Y:S01]  /*4970*/  ISETP.LT.OR P3, PT, R25.reuse, 0x9, !P3 ;  /* 0x000000091900780c */ /* 0x040fe20005f61670 */
[----:B------:R-:W-:Y:S01]  /*4980*/  @!P1 STG.E.U8 desc[UR18][R6.64+0x8], R73 ;  /* 0x0000084906009986 */ /* 0x000fe2000c101112 */
[----:B------:R-:W-:Y:S01]  /*4990*/  ISETP.LT.OR P1, PT, R25, 0x1, !P0 ;  /* 0x000000011900780c */ /* 0x000fe20004721670 */
[-C--:B------:R-:W-:Y:S01]  /*49a0*/  FMUL R60, R60, R3.reuse ;  /* 0x000000033c3c7220 */ /* 0x080fe20000400000 */
[----:B0-----:R-:W-:Y:S01]  /*49b0*/  F2FP.SATFINITE.E4M3.F32.PACK_AB_MERGE_C R13, RZ, R70, RZ ;  /* 0x00000046ff0d723e */ /* 0x001fe200048070ff */
[----:B------:R-:W-:Y:S01]  /*49c0*/  @!P2 STG.E.U8 desc[UR18][R6.64+0x9], R27 ;  /* 0x0000091b0600a986 */ /* 0x000fe2000c101112 */
[----:B------:R-:W-:Y:S01]  /*49d0*/  ISETP.GE.AND P2, PT, R26, 0x19, PT ;  /* 0x000000191a00780c */ /* 0x000fe20003f46270 */
[-C--:B------:R-:W-:Y:S01]  /*49e0*/  FMUL R57, R57, R3.reuse ;  /* 0x0000000339397220 */ /* 0x080fe20000400000 */
[C---:B------:R-:W-:Y:S01]  /*49f0*/  ISETP.LT.OR P0, PT, R25.reuse, 0x9, !P0 ;  /* 0x000000091900780c */ /* 0x040fe20004701670 */
[-C--:B------:R-:W-:Y:S01]  /*4a00*/  FMUL R58, R58, R3.reuse ;  /* 0x000000033a3a7220 */ /* 0x080fe20000400000 */
[----:B------:R-:W-:Y:S01]  /*4a10*/  ISETP.LT.OR P6, PT, R25, 0x1, !P2 ;  /* 0x000000011900780c */ /* 0x000fe200057c1670 */
[----:B------:R0:W-:Y:S01]  /*4a20*/  @!P5 STG.E.U8 desc[UR18][R8.64+0x11], R13 ;  /* 0x0000110d0800d986 */ /* 0x0001e2000c101112 */
[----:B-1----:R-:W-:Y:S01]  /*4a30*/  F2FP.SATFINITE.E4M3.F32.PACK_AB_MERGE_C R17, RZ, R68, RZ ;  /* 0x00000044ff11723e */ /* 0x002fe200048070ff */
[----:B------:R-:W-:Y:S01]  /*4a40*/  FMUL R56, R56, R3 ;  /* 0x0000000338387220 */ /* 0x000fe20000400000 */
[----:B------:R-:W-:Y:S01]  /*4a50*/  F2FP.SATFINITE.E4M3.F32.PACK_AB_MERGE_C R65, RZ, R65, RZ ;  /* 0x00000041ff41723e */ /* 0x000fe200048070ff */
[----:B------:R-:W-:Y:S01]  /*4a60*/  @!P1 STG.E.U8 desc[UR18][R8.64+0x10], R71 ;  /* 0x0000104708009986 */ /* 0x000fe2000c101112 */
[----:B------:R-:W-:Y:S01]  /*4a70*/  ISETP.GE.AND P1, PT, R26, 0x1a, PT ;  /* 0x0000001a1a00780c */ /* 0x000fe20003f26270 */
[-C--:B------:R-:W-:Y:S01]  /*4a80*/  FMUL R23, R23, R3.reuse ;  /* 0x0000000317177220 */ /* 0x080fe20000400000 */
[C---:B------:R-:W-:Y:S01]  /*4a90*/  ISETP.LT.OR P2, PT, R25.reuse, 0x9, !P2 ;  /* 0x000000091900780c */ /* 0x040fe20005741670 */
[----:B------:R1:W-:Y:S01]  /*4aa0*/  @!P3 STG.E.U8 desc[UR18][R6.64+0x11], R17 ;  /* 0x000011110600b986 */ /* 0x0003e2000c101112 */
[----:B------:R-:W-:Y:S01]  /*4ab0*/  ISETP.LT.OR P5, PT, R25, 0x1, !P1 ;  /* 0x000000011900780c */ /* 0x000fe20004fa1670 */
[-C--:B------:R-:W-:Y:S01]  /*4ac0*/  FMUL R21, R21, R3.reuse ;  /* 0x0000000315157220 */ /* 0x080fe20000400000 */
[----:B------:R-:W-:Y:S01]  /*4ad0*/  ISETP.LT.OR P3, PT, R25, 0x9, !P1 ;  /* 0x000000091900780c */ /* 0x000fe20004f61670 */
[----:B------:R-:W-:Y:S01]  /*4ae0*/  @!P0 STG.E.U8 desc[UR18][R6.64+0x10], R67 ;  /* 0x0000104306008986 */ /* 0x000fe2000c101112 */
[----:B0-----:R-:W-:Y:S01]  /*4af0*/  F2FP.SATFINITE.E4M3.F32.PACK_AB_MERGE_C R13, RZ, R66, RZ ;  /* 0x00000042ff0d723e */ /* 0x001fe200048070ff */
[-C--:B------:R-:W-:Y:S01]  /*4b00*/  FMUL R22, R22, R3.reuse ;  /* 0x0000000316167220 */ /* 0x080fe20000400000 */
[C---:B------:R-:W-:Y:S01]  /*4b10*/  ISETP.GE.AND P0, PT, R26.reuse, 0x21, PT ;  /* 0x000000211a00780c */ /* 0x040fe20003f06270 */
[----:B------:R-:W-:Y:S01]  /*4b20*/  @!P6 STG.E.U8 desc[UR18][R8.64+0x18], R65 ;  /* 0x000018410800e986 */ /* 0x000fe2000c101112 */
[----:B------:R-:W-:Y:S01]  /*4b30*/  ISETP.GE.AND P1, PT, R26, 0x22, PT ;  /* 0x000000221a00780c */ /* 0x000fe20003f26270 */
[-C--:B------:R-:W-:Y:S01]  /*4b40*/  FMUL R19, R19, R3.reuse ;  /* 0x0000000313137220 */ /* 0x080fe20000400000 */
[C---:B------:R-:W-:Y:S01]  /*4b50*/  ISETP.LT.OR P6, PT, R25.reuse, 0x1, !P0 ;  /* 0x000000011900780c */ /* 0x040fe200047c1670 */
[-C--:B------:R-:W-:Y:S01]  /*4b60*/  FMUL R20, R20, R3.reuse ;  /* 0x0000000314147220 */ /* 0x080fe20000400000 */
[----:B-1----:R-:W-:Y:S01]  /*4b70*/  F2FP.SATFINITE.E4M3.F32.PACK_AB_MERGE_C R17, RZ, R64, RZ ;  /* 0x00000040ff11723e */ /* 0x002fe200048070ff */
[----:B------:R0:W-:Y:S01]  /*4b80*/  @!P5 STG.E.U8 desc[UR18][R8.64+0x19], R13 ;  /* 0x0000190d0800d986 */ /* 0x0001e2000c101112 */
[----:B------:R-:W-:Y:S01]  /*4b90*/  ISETP.LT.OR P5, PT, R25, 0x1, !P1 ;  /* 0x000000011900780c */ /* 0x000fe20004fa1670 */
[----:B------:R-:W-:Y:S01]  /*4ba0*/  FMUL R15, R15, R3 ;  /* 0x000000030f0f7220 */ /* 0x000fe20000400000 */
[----:B------:R-:W-:Y:S01]  /*4bb0*/  F2FP.SATFINITE.E4M3.F32.PACK_AB_MERGE_C R63, RZ, R63, RZ ;  /* 0x0000003fff3f723e */ /* 0x000fe200048070ff */
[----:B------:R1:W-:Y:S01]  /*4bc0*/  @!P3 STG.E.U8 desc[UR18][R6.64+0x19], R17 ;  /* 0x000019110600b986 */ /* 0x0003e2000c101112 */
[----:B------:R-:W-:Y:S01]  /*4bd0*/  F2FP.SATFINITE.E4M3.F32.PACK_AB_MERGE_C R61, RZ, R61, RZ ;  /* 0x0000003dff3d723e */ /* 0x000fe200048070ff */
[-C--:B------:R-:W-:Y:S01]  /*4be0*/  FMUL R18, R18, R3.reuse ;  /* 0x0000000312127220 */ /* 0x080fe20000400000 */
[----:B------:R-:W-:Y:S01]  /*4bf0*/  F2FP.SATFINITE.E4M3.F32.PACK_AB_MERGE_C R27, RZ, R62, RZ ;  /* 0x0000003eff1b723e */ /* 0x000fe200048070ff */
[----:B------:R-:W-:Y:S01]  /*4c00*/  @!P2 STG.E.U8 desc[UR18][R6.64+0x18], R63 ;  /* 0x0000183f0600a986 */ /* 0x000fe2000c101112 */
[----:B------:R-:W-:Y:S01]  /*4c10*/  ISETP.LT.OR P3, PT, R25, 0x9, !P1 ;  /* 0x000000091900780c */ /* 0x000fe20004f61670 */
[-C--:B------:R-:W-:Y:S01]  /*4c20*/  FMUL R11, R11, R3.reuse ;  /* 0x000000030b0b7220 */ /* 0x080fe20000400000 */
[----:B------:R-:W-:Y:S01]  /*4c30*/  ISETP.GE.AND P2, PT, R26, 0x29, PT ;  /* 0x000000291a00780c */ /* 0x000fe20003f46270 */
[----:B------:R-:W-:Y:S01]  /*4c40*/  @!P6 STG.E.U8 desc[UR18][R8.64+0x20], R61 ;  /* 0x0000203d0800e986 */ /* 0x000fe2000c101112 */
[C---:B------:R-:W-:Y:S01]  /*4c50*/  ISETP.LT.OR P0, PT, R25.reuse, 0x9, !P0 ;  /* 0x000000091900780c */ /* 0x040fe20004701670 */
[----:B------:R-:W-:Y:S01]  /*4c60*/  FMUL R14, R14, R3 ;  /* 0x000000030e0e7220 */ /* 0x000fe20000400000 */
[----:B------:R-:W-:Y:S01]  /*4c70*/  ISETP.GE.AND P1, PT, R26, 0x2a, PT ;  /* 0x0000002a1a00780c */ /* 0x000fe20003f26270 */
[----:B------:R-:W-:Y:S01]  /*4c80*/  @!P5 STG.E.U8 desc[UR18][R8.64+0x21], R27 ;  /* 0x0000211b0800d986 */ /* 0x000fe2000c101112 */
[----:B------:R-:W-:-:S02]  /*4c90*/  ISETP.LT.OR P6, PT, R25, 0x1, !P2 ;  /* 0x000000011900780c */ /* 0x000fc400057c1670 */
[C---:B------:R-:W-:Y:S02]  /*4ca0*/  ISETP.LT.OR P5, PT, R25.reuse, 0x1, !P1 ;  /* 0x000000011900780c */ /* 0x040fe40004fa1670 */
[----:B------:R-:W-:Y:S02]  /*4cb0*/  F2FP.SATFINITE.E4M3.F32.PACK_AB_MERGE_C R59, RZ, R59, RZ ;  /* 0x0000003bff3b723e */ /* 0x000fe400048070ff */
[----:B0-----:R-:W-:Y:S02]  /*4cc0*/  F2FP.SATFINITE.E4M3.F32.PACK_AB_MERGE_C R13, RZ, R60, RZ ;  /* 0x0000003cff0d723e */ /* 0x001fe400048070ff */
[----:B------:R-:W-:Y:S01]  /*4cd0*/  F2FP.SATFINITE.E4M3.F32.PACK_AB_MERGE_C R57, RZ, R57, RZ ;  /* 0x00000039ff39723e */ /* 0x000fe200048070ff */
[----:B------:R-:W-:Y:S01]  /*4ce0*/  @!P0 STG.E.U8 desc[UR18][R6.64+0x20], R59 ;  /* 0x0000203b06008986 */ /* 0x000fe2000c101112 */
[----:B-1----:R-:W-:Y:S02]  /*4cf0*/  F2FP.SATFINITE.E4M3.F32.PACK_AB_MERGE_C R17, RZ, R58, RZ ;  /* 0x0000003aff11723e */ /* 0x002fe400048070ff */
[C---:B------:R-:W-:Y:S01]  /*4d00*/  ISETP.LT.OR P1, PT, R25.reuse, 0x9, !P1 ;  /* 0x000000091900780c */ /* 0x040fe20004f21670 */
[----:B------:R0:W-:Y:S01]  /*4d10*/  @!P3 STG.E.U8 desc[UR18][R6.64+0x21], R13 ;  /* 0x0000210d0600b986 */ /* 0x0001e2000c101112 */
[----:B------:R-:W-:-:S02]  /*4d20*/  ISETP.LT.OR P2, PT, R25, 0x9, !P2 ;  /* 0x000000091900780c */ /* 0x000fc40005741670 */
[C---:B------:R-:W-:Y:S01]  /*4d30*/  ISETP.GE.AND P3, PT, R26.reuse, 0x31, PT ;  /* 0x000000311a00780c */ /* 0x040fe20003f66270 */
[----:B------:R-:W-:Y:S01]  /*4d40*/  @!P6 STG.E.U8 desc[UR18][R8.64+0x28], R57 ;  /* 0x000028390800e986 */ /* 0x000fe2000c101112 */
[----:B------:R-:W-:Y:S02]  /*4d50*/  ISETP.GE.AND P0, PT, R26, 0x32, PT ;  /* 0x000000321a00780c */ /* 0x000fe40003f06270 */
[----:B------:R-:W-:Y:S01]  /*4d60*/  F2FP.SATFINITE.E4M3.F32.PACK_AB_MERGE_C R23, RZ, R23, RZ ;  /* 0x00000017ff17723e */ /* 0x000fe200048070ff */
[----:B------:R1:W-:Y:S01]  /*4d70*/  @!P5 STG.E.U8 desc[UR18][R8.64+0x29], R17 ;  /* 0x000029110800d986 */ /* 0x0003e2000c101112 */
[C---:B------:R-:W-:Y:S02]  /*4d80*/  ISETP.LT.OR P5, PT, R25.reuse, 0x1, !P3 ;  /* 0x000000011900780c */ /* 0x040fe40005fa1670 */
[----:B------:R-:W-:Y:S02]  /*4d90*/  ISETP.LT.OR P6, PT, R25, 0x1, !P0 ;  /* 0x000000011900780c */ /* 0x000fe400047c1670 */
[----:B0-----:R-:W-:Y:S01]  /*4da0*/  F2FP.SATFINITE.E4M3.F32.PACK_AB_MERGE_C R13, RZ, R56, RZ ;  /* 0x00000038ff0d723e */ /* 0x001fe200048070ff */
[----:B------:R-:W-:Y:S01]  /*4db0*/  @!P2 STG.E.U8 desc[UR18][R6.64+0x28], R23 ;  /* 0x000028170600a986 */ /* 0x000fe2000c101112 */
[----:B------:R-:W-:-:S02]  /*4dc0*/  F2FP.SATFINITE.E4M3.F32.PACK_AB_MERGE_C R21, RZ, R21, RZ ;  /* 0x00000015ff15723e */ /* 0x000fc400048070ff */
[C---:B------:R-:W-:Y:S01]  /*4dd0*/  ISETP.GE.AND P2, PT, R26.reuse, 0x3a, PT ;  /* 0x0000003a1a00780c */ /* 0x040fe20003f46270 */
[----:B------:R0:W-:Y:S01]  /*4de0*/  @!P1 STG.E.U8 desc[UR18][R6.64+0x29], R13 ;  /* 0x0000290d06009986 */ /* 0x0001e2000c101112 */
[C---:B------:R-:W-:Y:S02]  /*4df0*/  ISETP.LT.OR P1, PT, R25.reuse, 0x9, !P3 ;  /* 0x000000091900780c */ /* 0x040fe40005f21670 */
[----:B-1----:R-:W-:Y:S01]  /*4e00*/  F2FP.SATFINITE.E4M3.F32.PACK_AB_MERGE_C R17, RZ, R22, RZ ;  /* 0x00000016ff11723e */ /* 0x002fe200048070ff */
[----:B------:R-:W-:Y:S01]  /*4e10*/  @!P5 STG.E.U8 desc[UR18][R8.64+0x30], R21 ;  /* 0x000030150800d986 */ /* 0x000fe2000c101112 */
[----:B------:R-:W-:Y:S02]  /*4e20*/  ISETP.GE.AND P3, PT, R26, 0x39, PT ;  /* 0x000000391a00780c */ /* 0x000fe40003f66270 */
[C---:B------:R-:W-:Y:S01]  /*4e30*/  ISETP.LT.OR P0, PT, R25.reuse, 0x9, !P0 ;  /* 0x000000091900780c */ /* 0x040fe20004701670 */
[----:B------:R1:W-:Y:S01]  /*4e40*/  @!P6 STG.E.U8 desc[UR18][R8.64+0x31], R17 ;  /* 0x000031110800e986 */ /* 0x0003e2000c101112 */
[----:B------:R-:W-:-:S02]  /*4e50*/  ISETP.LT.OR P5, PT, R25, 0x1, !P3 ;  /* 0x000000011900780c */ /* 0x000fc40005fa1670 */
[C---:B------:R-:W-:Y:S02]  /*4e60*/  ISETP.LT.OR P6, PT, R25.reuse, 0x1, !P2 ;  /* 0x000000011900780c */ /* 0x040fe400057c1670 */
[C---:B------:R-:W-:Y:S02]  /*4e70*/  ISETP.LT.OR P3, PT, R25.reuse, 0x9, !P3 ;  /* 0x000000091900780c */ /* 0x040fe40005f61670 */
[----:B------:R-:W-:Y:S02]  /*4e80*/  ISETP.LT.OR P2, PT, R25, 0x9, !P2 ;  /* 0x000000091900780c */ /* 0x000fe40005741670 */
[----:B------:R-:W-:Y:S02]  /*4e90*/  F2FP.SATFINITE.E4M3.F32.PACK_AB_MERGE_C R19, RZ, R19, RZ ;  /* 0x00000013ff13723e */ /* 0x000fe400048070ff */
[----:B0-----:R-:W-:Y:S02]  /*4ea0*/  F2FP.SATFINITE.E4M3.F32.PACK_AB_MERGE_C R13, RZ, R20, RZ ;  /* 0x00000014ff0d723e */ /* 0x001fe400048070ff */
[----:B------:R-:W-:Y:S01]  /*4eb0*/  F2FP.SATFINITE.E4M3.F32.PACK_AB_MERGE_C R15, RZ, R15, RZ ;  /* 0x0000000fff0f723e */ /* 0x000fe200048070ff */
[----:B------:R0:W-:Y:S01]  /*4ec0*/  @!P1 STG.E.U8 desc[UR18][R6.64+0x30], R19 ;  /* 0x0000301306009986 */ /* 0x0001e2000c101112 */
[----:B-1----:R-:W-:-:S02]  /*4ed0*/  F2FP.SATFINITE.E4M3.F32.PACK_AB_MERGE_C R17, RZ, R18, RZ ;  /* 0x00000012ff11723e */ /* 0x002fc400048070ff */
[----:B------:R-:W-:Y:S01]  /*4ee0*/  F2FP.SATFINITE.E4M3.F32.PACK_AB_MERGE_C R11, RZ, R11, RZ ;  /* 0x0000000bff0b723e */ /* 0x000fe200048070ff */
[----:B------:R0:W-:Y:S01]  /*4ef0*/  @!P0 STG.E.U8 desc[UR18][R6.64+0x31], R13 ;  /* 0x0000310d06008986 */ /* 0x0001e2000c101112 */
[----:B------:R-:W-:-:S03]  /*4f00*/  F2FP.SATFINITE.E4M3.F32.PACK_AB_MERGE_C R21, RZ, R14, RZ ;  /* 0x0000000eff15723e */ /* 0x000fc600048070ff */
[----:B------:R0:W-:Y:S04]  /*4f10*/  @!P5 STG.E.U8 desc[UR18][R8.64+0x38], R15 ;  /* 0x0000380f0800d986 */ /* 0x0001e8000c101112 */
[----:B------:R0:W-:Y:S04]  /*4f20*/  @!P6 STG.E.U8 desc[UR18][R8.64+0x39], R17 ;  /* 0x000039110800e986 */ /* 0x0001e8000c101112 */
[----:B------:R0:W-:Y:S04]  /*4f30*/  @!P3 STG.E.U8 desc[UR18][R6.64+0x38], R11 ;  /* 0x0000380b0600b986 */ /* 0x0001e8000c101112 */
[----:B------:R0:W-:Y:S02]  /*4f40*/  @!P2 STG.E.U8 desc[UR18][R6.64+0x39], R21 ;  /* 0x000039150600a986 */ /* 0x0001e4000c101112 */
.L_x_98:
[----:B------:R-:W-:Y:S05]  /*4f50*/  BSYNC B0 ;  /* 0x0000000000007941 */ /* 0x000fea0003800000 */
.L_x_32:
[----:B------:R-:W-:Y:S01]  /*4f60*/  ULDC UR6, c[0x0][0xc] ;  /* 0x0000030000067ab9 */ /* 0x000fe20000000800 */
[----:B------:R-:W-:Y:S01]  /*4f70*/  ULDC UR7, c[0x0][0x10] ;  /* 0x0000040000077ab9 */ /* 0x000fe20000000800 */
[----:B0-----:R-:W0:Y:S01]  /*4f80*/  LDC R9, c[0x0][0x14] ;  /* 0x00000500ff097b82 */ /* 0x001e220000000800 */
[----:B------:R-:W-:Y:S01]  /*4f90*/  UIMAD.WIDE.U32 UR6, UR6, UR7, URZ ;  /* 0x00000007060672a5 */ /* 0x000fe2000f8e003f */
[----:B------:R-:W-:Y:S02]  /*4fa0*/  IMAD.MOV.U32 R6, RZ, RZ, R0 ;  /* 0x000000ffff067224 */ /* 0x000fe400078e0000 */
[----:B------:R-:W-:Y:S02]  /*4fb0*/  IMAD.MOV.U32 R7, RZ, RZ, R5 ;  /* 0x000000ffff077224 */ /* 0x000fe400078e0005 */
[----:B------:R-:W-:Y:S02]  /*4fc0*/  IMAD.MOV.U32 R12, RZ, RZ, -0x1 ;  /* 0xffffffffff0c7424 */ /* 0x000fe400078e00ff */
[----:B------:R-:W-:-:S02]  /*4fd0*/  IMAD.MOV.U32 R69, RZ, RZ, -0x1 ;  /* 0xffffffffff457424 */ /* 0x000fc400078e00ff */
[----:B0-----:R-:W-:-:S04]  /*4fe0*/  IMAD.WIDE.U32 R6, R9, UR6, R6 ;  /* 0x0000000609067c25 */ /* 0x001fc8000f8e0006 */
[----:B------:R-:W-:Y:S01]  /*4ff0*/  IMAD R5, R9, UR7, RZ ;  /* 0x0000000709057c24 */ /* 0x000fe2000f8e02ff */
[----:B------:R-:W-:Y:S01]  /*5000*/  ULDC.64 UR6, c[0x0][0x650] ;  /* 0x0001940000067ab9 */ /* 0x000fe20000000a00 */
[----:B------:R-:W-:Y:S01]  /*5010*/  IMAD.MOV.U32 R0, RZ, RZ, R6 ;  /* 0x000000ffff007224 */ /* 0x000fe200078e0006 */
[----:B------:R-:W-:Y:S01]  /*5020*/  ISETP.GE.U32.AND P0, PT, R6, UR6, PT ;  /* 0x0000000606007c0c */ /* 0x000fe2000bf06070 */
[----:B------:R-:W-:Y:S01]  /*5030*/  IMAD.IADD R5, R7, 0x1, R5 ;  /* 0x0000000107057824 */ /* 0x000fe200078e0205 */
[----:B------:R-:W-:-:S04]  /*5040*/  PRMT R7, RZ, 0x7610, R7 ;  /* 0x00007610ff077816 */ /* 0x000fc80000000007 */
[----:B------:R-:W-:-:S13]  /*5050*/  ISETP.GE.U32.AND.EX P0, PT, R5, UR7, PT, P0 ;  /* 0x0000000705007c0c */ /* 0x000fda000bf06100 */
[----:B------:R-:W-:Y:S05]  /*5060*/  @P0 BRA `(.L_x_99) ;  /* 0x0000000400640947 */ /* 0x000fea0003800000 */
[----:B------:R-:W0:Y:S01]  /*5070*/  S2R R20, SR_CTAID.X ;  /* 0x0000000000147919 */ /* 0x000e220000002500 */
[----:B------:R-:W0:Y:S01]  /*5080*/  LDC.64 R14, c[0x0][0x628] ;  /* 0x00018a00ff0e7b82 */ /* 0x000e220000000a00 */
[----:B------:R-:W-:Y:S01]  /*5090*/  ULDC UR6, c[0x0][0x150] ;  /* 0x0000540000067ab9 */ /* 0x000fe20000000800 */
[----:B------:R-:W-:Y:S01]  /*50a0*/  IMAD.MOV.U32 R12, RZ, RZ, R0 ;  /* 0x000000ffff0c7224 */ /* 0x000fe200078e0000 */
[----:B------:R-:W0:Y:S01]  /*50b0*/  S2R R22, SR_CTAID.Y ;  /* 0x0000000000167919 */ /* 0x000e220000002600 */
[----:B------:R-:W-:-:S04]  /*50c0*/  IMAD.MOV.U32 R13, RZ, RZ, R5 ;  /* 0x000000ffff0d7224 */ /* 0x000fc800078e0005 */
[----:B------:R-:W0:Y:S08]  /*50d0*/  LDC R23, c[0x0][0x144] ;  /* 0x00005100ff177b82 */ /* 0x000e300000000800 */
[----:B-1234-:R-:W1:Y:S08]  /*50e0*/  LDC R16, c[0x0][0x630] ;  /* 0x00018c00ff107b82 */ /* 0x01ee700000000800 */
[----:B------:R-:W2:Y:S01]  /*50f0*/  LDC.64 R18, c[0x0][0x620] ;  /* 0x00018800ff127b82 */ /* 0x000ea20000000a00 */
[----:B0-----:R-:W-:-:S04]  /*5100*/  ISETP.NE.U32.AND P0, PT, R14, RZ, PT ;  /* 0x000000ff0e00720c */ /* 0x001fc80003f05070 */
[----:B------:R-:W-:Y:S02]  /*5110*/  ISETP.NE.AND.EX P0, PT, R15, RZ, PT, P0 ;  /* 0x000000ff0f00720c */ /* 0x000fe40003f05300 */
[----:B------:R-:W-:-:S05]  /*5120*/  I2FP.F32.U32 R6, R20 ;  /* 0x0000001400067245 */ /* 0x000fca0000201000 */
[----:B------:R-:W-:-:S04]  /*5130*/  FMUL R6, R6, UR6 ;  /* 0x0000000606067c20 */ /* 0x000fc80008400000 */
[----:B------:R0:W3:Y:S02]  /*5140*/  F2I.U32.TRUNC.NTZ R21, R6 ;  /* 0x0000000600157305 */ /* 0x0000e4000020f000 */
[----:B-1----:R-:W-:Y:S05]  /*5150*/  @!P0 BRA `(.L_x_100) ;  /* 0x0000000000288947 */ /* 0x002fea0003800000 */
[----:B------:R-:W1:Y:S02]  /*5160*/  LDC R7, c[0x0][0x634] ;  /* 0x00018d00ff077b82 */ /* 0x000e640000000800 */
[----:B-1----:R-:W-:-:S05]  /*5170*/  IADD3 R11, P0, R0, R7, RZ ;  /* 0x00000007000b7210 */ /* 0x002fca0007f1e0ff */
[----:B------:R-:W-:-:S04]  /*5180*/  IMAD.X R17, RZ, RZ, R5, P0 ;  /* 0x000000ffff117224 */ /* 0x000fc800000e0605 */
[----:B0-----:R-:W-:-:S04]  /*5190*/  IMAD.WIDE.U32 R6, R17, R14, RZ ;  /* 0x0000000e11067225 */ /* 0x001fc800078e00ff */
[----:B-----5:R-:W-:-:S04]  /*51a0*/  IMAD.WIDE.U32 R8, P0, R11, R15, R6 ;  /* 0x0000000f0b087225 */ /* 0x020fc80007800006 */
[----:B------:R-:W-:-:S04]  /*51b0*/  IMAD.WIDE.U32 R6, R11, R14, RZ ;  /* 0x0000000e0b067225 */ /* 0x000fc800078e00ff */
[----:B------:R-:W-:Y:S01]  /*51c0*/  IMAD.X R13, RZ, RZ, RZ, P0 ;  /* 0x000000ffff0d7224 */ /* 0x000fe200000e06ff */
[----:B------:R-:W-:Y:S01]  /*51d0*/  IADD3 RZ, P0, R7, R8, RZ ;  /* 0x0000000807ff7210 */ /* 0x000fe20007f1e0ff */
[----:B------:R-:W-:-:S04]  /*51e0*/  IMAD.MOV.U32 R12, RZ, RZ, R9 ;  /* 0x000000ffff0c7224 */ /* 0x000fc800078e0009 */
[----:B------:R-:W-:-:S08]  /*51f0*/  IMAD.WIDE.U32.X R12, R17, R15, R12, P0 ;  /* 0x0000000f110c7225 */ /* 0x000fd000000e040c */
.L_x_100:
[-CC-:B------:R-:W-:Y:S01]  /*5200*/  SHF.R.U64 R69, R12, R16.reuse, R13.reuse ;  /* 0x000000100c457219 */ /* 0x180fe2000000120d */
[----:B------:R-:W1:Y:S01]  /*5210*/  LDC.64 R28, c[0x0][0x640] ;  /* 0x00019000ff1c7b82 */ /* 0x000e620000000a00 */
[----:B0-----:R-:W-:Y:S01]  /*5220*/  SHF.R.U32.HI R6, RZ, R16, R13 ;  /* 0x00000010ff067219 */ /* 0x001fe2000001160d */
[----:B---3--:R-:W-:Y:S01]  /*5230*/  IMAD.MOV R21, RZ, RZ, -R21 ;  /* 0x000000ffff157224 */ /* 0x008fe200078e0a15 */
[----:B------:R-:W-:Y:S01]  /*5240*/  IADD3 R9, P0, RZ, -R69, RZ ;  /* 0x80000045ff097210 */ /* 0x000fe20007f1e0ff */
[----:B------:R-:W-:Y:S01]  /*5250*/  ULDC UR6, c[0x0][0x154] ;  /* 0x0000550000067ab9 */ /* 0x000fe20000000800 */
[----:B------:R-:W-:Y:S02]  /*5260*/  IMAD.MOV.U32 R11, RZ, RZ, 0x1 ;  /* 0x00000001ff0b7424 */ /* 0x000fe400078e00ff */
[----:B------:R-:W-:Y:S01]  /*5270*/  IMAD R21, R23, R21, R20 ;  /* 0x0000001517157224 */ /* 0x000fe200078e0214 */
[----:B------:R-:W0:Y:S01]  /*5280*/  LDC R12, c[0x0][0x618] ;  /* 0x00018600ff0c7b82 */ /* 0x000e220000000800 */
[----:B------:R-:W-:-:S02]  /*5290*/  IMAD.X R7, RZ, RZ, ~R6, P0 ;  /* 0x000000ffff077224 */ /* 0x000fc400000e0e06 */
[----:B------:R-:W-:Y:S02]  /*52a0*/  IMAD.MOV.U32 R6, RZ, RZ, R0 ;  /* 0x000000ffff067224 */ /* 0x000fe400078e0000 */
[-C--:B--2--5:R-:W-:Y:S02]  /*52b0*/  IMAD R8, R7, R18.reuse, RZ ;  /* 0x0000001207087224 */ /* 0x0a4fe400078e02ff */
[----:B------:R-:W-:Y:S01]  /*52c0*/  IMAD.MOV.U32 R7, RZ, RZ, R5 ;  /* 0x000000ffff077224 */ /* 0x000fe200078e0005 */
[----:B------:R-:W2:Y:S01]  /*52d0*/  LDC R24, c[0x0][0x608] ;  /* 0x00018200ff187b82 */ /* 0x000ea20000000800 */
[----:B------:R-:W-:-:S04]  /*52e0*/  IMAD.WIDE.U32 R6, R9, R18, R6 ;  /* 0x0000001209067225 */ /* 0x000fc800078e0006 */
[----:B------:R-:W-:-:S03]  /*52f0*/  IMAD R9, R9, R19, R8 ;  /* 0x0000001309097224 */ /* 0x000fc600078e0208 */
[----:B------:R-:W3:Y:S01]  /*5300*/  LDC R26, c[0x0][0x658] ;  /* 0x00019600ff1a7b82 */ /* 0x000ee20000000800 */
[----:B------:R-:W-:Y:S01]  /*5310*/  I2FP.F32.U32 R8, R22 ;  /* 0x0000001600087245 */ /* 0x000fe20000201000 */
[----:B------:R-:W-:Y:S01]  /*5320*/  IMAD.IADD R7, R7, 0x1, R9 ;  /* 0x0000000107077824 */ /* 0x000fe200078e0209 */
[----:B-1----:R-:W-:Y:S01]  /*5330*/  ISETP.NE.U32.AND P0, PT, R28, RZ, PT ;  /* 0x000000ff1c00720c */ /* 0x002fe20003f05070 */
[----:B------:R-:W-:Y:S02]  /*5340*/  IMAD.MOV.U32 R9, RZ, RZ, -0x1 ;  /* 0xffffffffff097424 */ /* 0x000fe400078e00ff */
[----:B------:R-:W-:Y:S02]  /*5350*/  FMUL R8, R8, UR6 ;  /* 0x0000000608087c20 */ /* 0x000fe40008400000 */
[----:B------:R-:W1:Y:S01]  /*5360*/  LDC R19, c[0x0][0x148] ;  /* 0x00005200ff137b82 */ /* 0x000e620000000800 */
[----:B0-----:R-:W-:Y:S01]  /*5370*/  SHF.R.U64 R16, R6, R12, R7 ;  /* 0x0000000c06107219 */ /* 0x001fe20000001207 */
[----:B------:R0:W4:Y:S01]  /*5380*/  F2I.U32.TRUNC.NTZ R17, R8 ;  /* 0x0000000800117305 */ /* 0x000122000020f000 */
[----:B------:R-:W-:-:S02]  /*5390*/  ISETP.NE.AND.EX P0, PT, R29, RZ, PT, P0 ;  /* 0x000000ff1d00720c */ /* 0x000fc40003f05300 */
[----:B------:R-:W-:-:S03]  /*53a0*/  SHF.R.U32.HI R7, RZ, R12, R7 ;  /* 0x0000000cff077219 */ /* 0x000fc60000011607 */
[----:B------:R-:W0:Y:S01]  /*53b0*/  LDC R20, c[0x0][0x600] ;  /* 0x00018000ff147b82 */ /* 0x000e220000000800 */
[-CC-:B--2---:R-:W-:Y:S02]  /*53c0*/  SHF.R.U64 R14, R16, R24.reuse, R7.reuse ;  /* 0x00000018100e7219 */ /* 0x184fe40000001207 */
[----:B------:R-:W-:-:S05]  /*53d0*/  SHF.R.U32.HI R7, RZ, R24, R7 ;  /* 0x00000018ff077219 */ /* 0x000fca0000011607 */
[----:B------:R-:W2:Y:S01]  /*53e0*/  LDC R25, c[0x0][0x648] ;  /* 0x00019200ff197b82 */ /* 0x000ea20000000800 */
[-CC-:B---3--:R-:W-:Y:S02]  /*53f0*/  SHF.R.U64 R18, R14, R26.reuse, R7.reuse ;  /* 0x0000001a0e127219 */ /* 0x188fe40000001207 */
[-C--:B------:R-:W-:Y:S02]  /*5400*/  SHF.L.U32 R9, R9, R26.reuse, RZ ;  /* 0x0000001a09097219 */ /* 0x080fe400000006ff */
[-C--:B------:R-:W-:Y:S01]  /*5410*/  SHF.R.U32.HI R7, RZ, R26.reuse, R7 ;  /* 0x0000001aff077219 */ /* 0x080fe20000011607 */
[----:B------:R-:W-:Y:S01]  /*5420*/  IMAD.MOV.U32 R6, RZ, RZ, R18 ;  /* 0x000000ffff067224 */ /* 0x000fe200078e0012 */
[----:B------:R-:W-:Y:S01]  /*5430*/  SHF.L.U32 R24, R11, R26, RZ ;  /* 0x0000001a0b187219 */ /* 0x000fe200000006ff */
[----:B------:R-:W3:Y:S01]  /*5440*/  LDC R27, c[0x0][0x638] ;  /* 0x00018e00ff1b7b82 */ /* 0x000ee20000000800 */
[----:B------:R-:W-:-:S07]  /*5450*/  LOP3.LUT R23, RZ, R9, RZ, 0x33, !PT ;  /* 0x00000009ff177212 */ /* 0x000fce00078e33ff */
[----:B------:R-:W0:Y:S01]  /*5460*/  LDC R30, c[0x0][0x610] ;  /* 0x00018400ff1e7b82 */ /* 0x000e220000000800 */
[----:B----4-:R-:W-:Y:S05]  /*5470*/  @!P0 BRA `(.L_x_101) ;  /* 0x0000000000288947 */ /* 0x010fea0003800000 */
[----:B------:R-:W4:Y:S02]  /*5480*/  LDC R11, c[0x0][0x64c] ;  /* 0x00019300ff0b7b82 */ /* 0x000f240000000800 */
[----:B----4-:R-:W-:-:S05]  /*5490*/  IADD3 R11, P0, R18, R11, RZ ;  /* 0x0000000b120b7210 */ /* 0x010fca0007f1e0ff */
[----:B------:R-:W-:-:S04]  /*54a0*/  IMAD.X R15, RZ, RZ, R7, P0 ;  /* 0x000000ffff0f7224 */ /* 0x000fc800000e0607 */
[----:B------:R-:W-:-:S04]  /*54b0*/  IMAD.WIDE.U32 R6, R15, R28, RZ ;  /* 0x0000001c0f067225 */ /* 0x000fc800078e00ff */
[----:B0-----:R-:W-:-:S04]  /*54c0*/  IMAD.WIDE.U32 R8, P0, R11, R29, R6 ;  /* 0x0000001d0b087225 */ /* 0x001fc80007800006 */
[----:B------:R-:W-:-:S04]  /*54d0*/  IMAD.WIDE.U32 R6, R11, R28, RZ ;  /* 0x0000001c0b067225 */ /* 0x000fc800078e00ff */
[----:B------:R-:W-:Y:S01]  /*54e0*/  IMAD.X R13, RZ, RZ, RZ, P0 ;  /* 0x000000ffff0d7224 */ /* 0x000fe200000e06ff */
[----:B------:R-:W-:Y:S01]  /*54f0*/  IADD3 RZ, P0, R7, R8, RZ ;  /* 0x0000000807ff7210 */ /* 0x000fe20007f1e0ff */
[----:B------:R-:W-:-:S04]  /*5500*/  IMAD.MOV.U32 R12, RZ, RZ, R9 ;  /* 0x000000ffff0c7224 */ /* 0x000fc800078e0009 */
[----:B------:R-:W-:-:S08]  /*5510*/  IMAD.WIDE.U32.X R6, R15, R29, R12, P0 ;  /* 0x0000001d0f067225 */ /* 0x000fd000000e040c */
.L_x_101:
[----:B--2---:R-:W-:Y:S01]  /*5520*/  SHF.R.U64 R6, R6, R25, R7 ;  /* 0x0000001906067219 */ /* 0x004fe20000001207 */
[----:B0-----:R-:W-:Y:S01]  /*5530*/  VIADD R11, R20, 0xffffffff ;  /* 0xffffffff140b7836 */ /* 0x001fe20000000000 */
[----:B------:R-:W-:Y:S01]  /*5540*/  LOP3.LUT R9, R14, R23, RZ, 0xc0, !PT ;  /* 0x000000170e097212 */ /* 0x000fe200078ec0ff */
[----:B------:R-:W-:Y:S02]  /*5550*/  IMAD.MOV R17, RZ, RZ, -R17 ;  /* 0x000000ffff117224 */ /* 0x000fe400078e0a11 */
[----:B------:R-:W-:Y:S02]  /*5560*/  IMAD.MOV R7, RZ, RZ, -R6 ;  /* 0x000000ffff077224 */ /* 0x000fe400078e0a06 */
[----:B------:R-:W-:Y:S01]  /*5570*/  IMAD R24, R24, R6, R9 ;  /* 0x0000000618187224 */ /* 0x000fe200078e0209 */
[----:B------:R-:W-:Y:S01]  /*5580*/  LOP3.LUT R9, R16, R11, RZ, 0xc0, !PT ;  /* 0x0000000b10097212 */ /* 0x000fe200078ec0ff */
[----:B-1----:R-:W-:Y:S02]  /*5590*/  @P4 IMAD R21, R19, R17, R22 ;  /* 0x0000001113154224 */ /* 0x002fe400078e0216 */
[----:B---3--:R-:W-:-:S02]  /*55a0*/  IMAD R6, R7, R27, R18 ;  /* 0x0000001b07067224 */ /* 0x008fc400078e0212 */
[----:B------:R-:W-:Y:S02]  /*55b0*/  IMAD R24, R24, R30, R21 ;  /* 0x0000001e18187224 */ /* 0x000fe400078e0215 */
[----:B------:R-:W-:Y:S02]  /*55c0*/  IMAD R9, R6, R20, R9 ;  /* 0x0000001406097224 */ /* 0x000fe400078e0209 */
[----:B------:R-:W-:-:S03]  /*55d0*/  IMAD.MOV.U32 R7, RZ, RZ, 0x1 ;  /* 0x00000001ff077424 */ /* 0x000fc600078e00ff */
[----:B------:R-:W-:Y:S02]  /*55e0*/  SEL R12, R9, R24, !P4 ;  /* 0x00000018090c7207 */ /* 0x000fe40006000000 */
[----:B------:R-:W-:-:S07]  /*55f0*/  SEL R24, R24, R9, !P4 ;  /* 0x0000000918187207 */ /* 0x000fce0006000000 */
.L_x_99:
[----:B------:R-:W-:Y:S01]  /*5600*/  LOP3.LUT P0, RZ, R7, 0xff, RZ, 0xc0, !PT ;  /* 0x000000ff07ff7812 */ /* 0x000fe2000780c0ff */
[----:B-1234-:R-:W-:-:S12]  /*5610*/  IMAD.MOV.U32 R16, RZ, RZ, R24 ;  /* 0x000000ffff107224 */ /* 0x01efd800078e0018 */
[----:B------:R-:W-:Y:S05]  /*5620*/  @P0 BRA `(.L_x_102) ;  /* 0xffffffbc00580947 */ /* 0x000fea000383ffff */
[----:B------:R-:W-:Y:S05]  /*5630*/  EXIT ;  /* 0x000000000000794d */ /* 0x000fea0003800000 */
.L_x_4:
[----:B0-----:R-:W-:Y:S01]  /*5640*/  ULDC.64 UR4, c[0x0][0x650] ;  /* 0x0001940000047ab9 */ /* 0x001fe20000000a00 */
        /* <DEDUP_REMOVED lines=25> */
.L_x_104:
[-CC-:B------:R-:W-:Y:S01]  /*57e0*/  SHF.R.U64 R16, R14, R18.reuse, R15.reuse ;  /* 0x000000120e107219 */ /* 0x180fe2000000120f */
[----:B------:R-:W0:Y:S01]  /*57f0*/  LDC R22, c[0x0][0x618] ;  /* 0x00018600ff167b82 */ /* 0x000e220000000800 */
[----:B------:R-:W-:Y:S01]  /*5800*/  SHF.R.U32.HI R7, RZ, R18, R15 ;  /* 0x00000012ff077219 */ /* 0x000fe2000001160f */
[----:B------:R-:W-:Y:S01]  /*5810*/  ULDC UR4, c[0x0][0x150] ;  /* 0x0000540000047ab9 */ /* 0x000fe20000000800 */
[----:B------:R-:W-:Y:S01]  /*5820*/  IADD3 R9, P0, RZ, -R16, RZ ;  /* 0x80000010ff097210 */ /* 0x000fe20007f1e0ff */
[----:B------:R-:W-:Y:S01]  /*5830*/  IMAD.MOV.U32 R10, RZ, RZ, R0 ;  /* 0x000000ffff0a7224 */ /* 0x000fe200078e0000 */
[----:B------:R-:W-:Y:S01]  /*5840*/  I2FP.F32.U32 R12, R6 ;  /* 0x00000006000c7245 */ /* 0x000fe20000201000 */
[----:B------:R-:W-:Y:S02]  /*5850*/  IMAD.MOV.U32 R11, RZ, RZ, R5 ;  /* 0x000000ffff0b7224 */ /* 0x000fe400078e0005 */
[----:B------:R-:W1:Y:S01]  /*5860*/  LDC.64 R24, c[0x0][0x640] ;  /* 0x00019000ff187b82 */ /* 0x000e620000000a00 */
[----:B------:R-:W-:-:S02]  /*5870*/  IMAD.X R7, RZ, RZ, ~R7, P0 ;  /* 0x000000ffff077224 */ /* 0x000fc400000e0e07 */
[----:B------:R-:W-:Y:S01]  /*5880*/  FMUL R13, R12, UR4 ;  /* 0x000000040c0d7c20 */ /* 0x000fe20008400000 */
[----:B------:R-:W-:Y:S01]  /*5890*/  IMAD.WIDE.U32 R10, R9, R20, R10 ;  /* 0x00000014090a7225 */ /* 0x000fe200078e000a */
[----:B------:R-:W-:-:S03]  /*58a0*/  ULDC UR4, c[0x0][0x154] ;  /* 0x0000550000047ab9 */ /* 0x000fc60000000800 */
[----:B------:R-:W-:Y:S01]  /*58b0*/  IMAD R12, R7, R20, RZ ;  /* 0x00000014070c7224 */ /* 0x000fe200078e02ff */
[----:B------:R-:W2:Y:S01]  /*58c0*/  LDC R15, c[0x0][0x144] ;  /* 0x00005100ff0f7b82 */ /* 0x000ea20000000800 */
[----:B------:R-:W3:Y:S02]  /*58d0*/  F2I.U32.TRUNC.NTZ R13, R13 ;  /* 0x0000000d000d7305 */ /* 0x000ee4000020f000 */
[----:B------:R-:W-:Y:S02]  /*58e0*/  IMAD R7, R9, R21, R12 ;  /* 0x0000001509077224 */ /* 0x000fe400078e020c */
[----:B------:R-:W-:Y:S02]  /*58f0*/  IMAD.MOV.U32 R12, RZ, RZ, 0x1 ;  /* 0x00000001ff0c7424 */ /* 0x000fe400078e00ff */
[----:B------:R-:W-:Y:S01]  /*5900*/  IMAD.IADD R7, R11, 0x1, R7 ;  /* 0x000000010b077824 */ /* 0x000fe200078e0207 */
[----:B------:R-:W4:Y:S04]  /*5910*/  LDC R18, c[0x0][0x608] ;  /* 0x00018200ff127b82 */ /* 0x000f280000000800 */
[----:B0-----:R-:W-:-:S02]  /*5920*/  SHF.R.U64 R14, R10, R22, R7 ;  /* 0x000000160a0e7219 */ /* 0x001fc40000001207 */
[----:B------:R-:W-:Y:S02]  /*5930*/  I2FP.F32.U32 R10, R8 ;  /* 0x00000008000a7245 */ /* 0x000fe40000201000 */
[----:B------:R-:W0:Y:S01]  /*5940*/  LDC R23, c[0x0][0x658] ;  /* 0x00019600ff177b82 */ /* 0x000e220000000800 */
[----:B-1----:R-:W-:Y:S01]  /*5950*/  ISETP.NE.U32.AND P0, PT, R24, RZ, PT ;  /* 0x000000ff1800720c */ /* 0x002fe20003f05070 */
[----:B---3--:R-:W-:Y:S01]  /*5960*/  IMAD.MOV R9, RZ, RZ, -R13 ;  /* 0x000000ffff097224 */ /* 0x008fe200078e0a0d */
[----:B------:R-:W-:Y:S01]  /*5970*/  SHF.R.U32.HI R7, RZ, R22, R7 ;  /* 0x00000016ff077219 */ /* 0x000fe20000011607 */
[----:B------:R-:W-:Y:S01]  /*5980*/  FMUL R10, R10, UR4 ;  /* 0x000000040a0a7c20 */ /* 0x000fe20008400000 */
[----:B------:R-:W-:-:S03]  /*5990*/  ISETP.NE.AND.EX P0, PT, R25, RZ, PT, P0 ;  /* 0x000000ff1900720c */ /* 0x000fc60003f05300 */
[----:B------:R-:W1:Y:S01]  /*59a0*/  LDC R21, c[0x0][0x148] ;  /* 0x00005200ff157b82 */ /* 0x000e620000000800 */
[----:B--2---:R-:W-:Y:S01]  /*59b0*/  IMAD R22, R15, R9, R6 ;  /* 0x000000090f167224 */ /* 0x004fe200078e0206 */
[----:B------:R2:W3:Y:S06]  /*59c0*/  F2I.U32.TRUNC.NTZ R19, R10 ;  /* 0x0000000a00137305 */ /* 0x0004ec000020f000 */
[----:B------:R-:W1:Y:S01]  /*59d0*/  LDC R20, c[0x0][0x600] ;  /* 0x00018000ff147b82 */ /* 0x000e620000000800 */
[-CC-:B----4-:R-:W-:Y:S02]  /*59e0*/  SHF.R.U64 R17, R14, R18.reuse, R7.reuse ;  /* 0x000000120e117219 */ /* 0x190fe40000001207 */
[----:B------:R-:W-:Y:S01]  /*59f0*/  SHF.R.U32.HI R6, RZ, R18, R7 ;  /* 0x00000012ff067219 */ /* 0x000fe20000011607 */
[----:B------:R-:W-:-:S04]  /*5a00*/  IMAD.MOV.U32 R18, RZ, RZ, -0x1 ;  /* 0xffffffffff127424 */ /* 0x000fc800078e00ff */
[----:B------:R-:W4:Y:S01]  /*5a10*/  LDC R26, c[0x0][0x648] ;  /* 0x00019200ff1a7b82 */ /* 0x000f220000000800 */
[-C--:B0-----:R-:W-:Y:S02]  /*5a20*/  SHF.L.U32 R9, R18, R23.reuse, RZ ;  /* 0x0000001712097219 */ /* 0x081fe400000006ff */
[-CC-:B------:R-:W-:Y:S02]  /*5a30*/  SHF.R.U64 R18, R17, R23.reuse, R6.reuse ;  /* 0x0000001711127219 */ /* 0x180fe40000001206 */
[-C--:B------:R-:W-:Y:S02]  /*5a40*/  SHF.R.U32.HI R7, RZ, R23.reuse, R6 ;  /* 0x00000017ff077219 */ /* 0x080fe40000011606 */
[----:B------:R-:W-:Y:S01]  /*5a50*/  SHF.L.U32 R23, R12, R23, RZ ;  /* 0x000000170c177219 */ /* 0x000fe200000006ff */
[----:B------:R-:W0:Y:S01]  /*5a60*/  LDC R27, c[0x0][0x638] ;  /* 0x00018e00ff1b7b82 */ /* 0x000e220000000800 */
[----:B------:R-:W-:Y:S01]  /*5a70*/  LOP3.LUT R28, RZ, R9, RZ, 0x33, !PT ;  /* 0x00000009ff1c7212 */ /* 0x000fe200078e33ff */
[----:B------:R-:W-:-:S06]  /*5a80*/  IMAD.MOV.U32 R6, RZ, RZ, R18 ;  /* 0x000000ffff067224 */ /* 0x000fcc00078e0012 */
[----:B------:R-:W0:Y:S01]  /*5a90*/  LDC R29, c[0x0][0x610] ;  /* 0x00018400ff1d7b82 */ /* 0x000e220000000800 */
[----:B--23--:R-:W-:Y:S05]  /*5aa0*/  @!P0 BRA `(.L_x_105) ;  /* 0x0000000000288947 */ /* 0x00cfea0003800000 */
[----:B------:R-:W2:Y:S02]  /*5ab0*/  LDC R9, c[0x0][0x64c] ;  /* 0x00019300ff097b82 */ /* 0x000ea40000000800 */
[----:B--2---:R-:W-:-:S05]  /*5ac0*/  IADD3 R9, P0, R18, R9, RZ ;  /* 0x0000000912097210 */ /* 0x004fca0007f1e0ff */
        /* <DEDUP_REMOVED lines=8> */
.L_x_105:
[----:B----4-:R-:W-:Y:S01]  /*5b50*/  SHF.R.U64 R7, R6, R26, R7 ;  /* 0x0000001a06077219 */ /* 0x010fe20000001207 */
[----:B-1----:R-:W-:Y:S01]  /*5b60*/  VIADD R11, R20, 0xffffffff ;  /* 0xffffffff140b7836 */ /* 0x002fe20000000000 */
[----:B------:R-:W-:Y:S01]  /*5b70*/  LOP3.LUT R6, R17, R28, RZ, 0xc0, !PT ;  /* 0x0000001c11067212 */ /* 0x000fe200078ec0ff */
[----:B------:R-:W-:Y:S02]  /*5b80*/  IMAD.MOV R19, RZ, RZ, -R19 ;  /* 0x000000ffff137224 */ /* 0x000fe400078e0a13 */
[----:B------:R-:W-:Y:S01]  /*5b90*/  IMAD.MOV R9, RZ, RZ, -R7 ;  /* 0x000000ffff097224 */ /* 0x000fe200078e0a07 */
[----:B------:R-:W-:Y:S01]  /*5ba0*/  LOP3.LUT R11, R14, R11, RZ, 0xc0, !PT ;  /* 0x0000000b0e0b7212 */ /* 0x000fe200078ec0ff */
[----:B------:R-:W-:Y:S02]  /*5bb0*/  @P4 IMAD R22, R21, R19, R8 ;  /* 0x0000001315164224 */ /* 0x000fe400078e0208 */
[----:B------:R-:W-:Y:S02]  /*5bc0*/  IMAD R7, R23, R7, R6 ;  /* 0x0000000717077224 */ /* 0x000fe400078e0206 */
[----:B0-----:R-:W-:-:S02]  /*5bd0*/  IMAD R6, R9, R27, R18 ;  /* 0x0000001b09067224 */ /* 0x001fc400078e0212 */
[----:B------:R-:W-:Y:S02]  /*5be0*/  IMAD R14, R7, R29, R22 ;  /* 0x0000001d070e7224 */ /* 0x000fe400078e0216 */
[----:B------:R-:W-:Y:S02]  /*5bf0*/  IMAD R7, R6, R20, R11 ;  /* 0x0000001406077224 */ /* 0x000fe400078e020b */
[----:B------:R-:W-:Y:S02]  /*5c00*/  IMAD.MOV.U32 R10, RZ, RZ, 0x1 ;  /* 0x00000001ff0a7424 */ /* 0x000fe400078e00ff */
[----:B------:R-:W-:Y:S01]  /*5c10*/  IMAD.MOV.U32 R9, RZ, RZ, R16 ;  /* 0x000000ffff097224 */ /* 0x000fe200078e0010 */
[----:B------:R-:W-:Y:S02]  /*5c20*/  SEL R17, R7, R14, !P4 ;  /* 0x0000000e07117207 */ /* 0x000fe40006000000 */
[----:B------:R-:W-:-:S07]  /*5c30*/  SEL R14, R14, R7, !P4 ;  /* 0x000000070e0e7207 */ /* 0x000fce0006000000 */
.L_x_103:
[----:B------:R-:W-:-:S08]  /*5c40*/  NOP ;  /* 0x0000000000007918 */ /* 0x000fd00000000000 */
[----:B------:R-:W0:-:S00]  /*5c50*/  USETMAXREG.DEALLOC.CTAPOOL 0x28 ;  /* 0x00000028000079c8 */ /* 0x000e0000080e0500 */
[----:B0-----:R-:W-:-:S13]  /*5c60*/  ISETP.NE.AND P0, PT, R3, RZ, PT ;  /* 0x000000ff0300720c */ /* 0x001fda0003f05270 */
[----:B------:R-:W-:Y:S05]  /*5c70*/  @P0 EXIT ;  /* 0x000000000000094d */ /* 0x000fea0003800000 */
[----:B------:R-:W-:Y:S01]  /*5c80*/  LOP3.LUT P0, RZ, R10, 0xff, RZ, 0xc0, !PT ;  /* 0x000000ff0aff7812 */ /* 0x000fe2000780c0ff */
[----:B------:R-:W-:Y:S02]  /*5c90*/  IMAD.MOV.U32 R10, RZ, RZ, 0x1 ;  /* 0x00000001ff0a7424 */ /* 0x000fe400078e00ff */
[----:B------:R-:W-:-:S10]  /*5ca0*/  IMAD.MOV.U32 R13, RZ, RZ, RZ ;  /* 0x000000ffff0d7224 */ /* 0x000fd400078e00ff */
[----:B------:R-:W-:Y:S05]  /*5cb0*/  @!P0 BRA `(.L_x_106) ;  /* 0x0000000c00408947 */ /* 0x000fea0003800000 */
[----:B------:R-:W0:Y:S01]  /*5cc0*/  LDC R3, c[0x0][0x28c] ;  /* 0x0000a300ff037b82 */ /* 0x000e220000000800 */
[----:B------:R-:W-:Y:S01]  /*5cd0*/  ULDC UR5, c[0x0][0x600] ;  /* 0x0001800000057ab9 */ /* 0x000fe20000000800 */
[----:B------:R-:W-:Y:S01]  /*5ce0*/  ULDC UR4, c[0x0][0xc] ;  /* 0x0000030000047ab9 */ /* 0x000fe20000000800 */
[----:B------:R-:W-:Y:S01]  /*5cf0*/  UIADD3 UR16, UR5, -0x1, URZ ;  /* 0xffffffff05107890 */ /* 0x000fe2000fffe03f */
[C---:B------:R-:W-:Y:S01]  /*5d00*/  LOP3.LUT P2, RZ, R2.reuse, 0x7f, RZ, 0xc0, !PT ;  /* 0x0000007f02ff7812 */ /* 0x040fe2000784c0ff */
[----:B------:R-:W-:Y:S01]  /*5d10*/  ULDC UR6, c[0x0][0x658] ;  /* 0x0001960000067ab9 */ /* 0x000fe20000000800 */
[----:B------:R-:W-:Y:S01]  /*5d20*/  ULDC UR5, c[0x0][0x10] ;  /* 0x0000040000057ab9 */ /* 0x000fe20000000800 */
[----:B------:R-:W-:Y:S01]  /*5d30*/  UMOV UR7, 0xffffffff ;  /* 0xffffffff00077882 */ /* 0x000fe20000000000 */
[----:B------:R-:W-:Y:S01]  /*5d40*/  UMOV UR8, 0x1 ;  /* 0x0000000100087882 */ /* 0x000fe20000000000 */
[----:B------:R-:W-:Y:S01]  /*5d50*/  UIMAD.WIDE.U32 UR4, UR4, UR5, URZ ;  /* 0x00000005040472a5 */ /* 0x000fe2000f8e003f */
[----:B------:R-:W-:Y:S01]  /*5d60*/  LOP3.LUT P0, RZ, R2, 0x1f, RZ, 0xc0, !PT ;  /* 0x0000001f02ff7812 */ /* 0x000fe2000780c0ff */
[----:B------:R-:W-:Y:S01]  /*5d70*/  USHF.L.U32 UR7, UR7, UR6, URZ ;  /* 0x0000000607077299 */ /* 0x000fe2000800063f */
[----:B------:R-:W-:Y:S01]  /*5d80*/  BSSY B0, `(.L_x_106) ;  /* 0x00000c3000007945 */ /* 0x000fe20003800000 */
[----:B------:R-:W-:Y:S01]  /*5d90*/  USHF.L.U32 UR18, UR8, UR6, URZ ;  /* 0x0000000608127299 */ /* 0x000fe2000800063f */
[----:B------:R-:W-:Y:S01]  /*5da0*/  IMAD.MOV.U32 R15, RZ, RZ, 0x1 ;  /* 0x00000001ff0f7424 */ /* 0x000fe200078e00ff */
[----:B------:R-:W-:Y:S01]  /*5db0*/  LOP3.LUT R16, R4, 0x2, RZ, 0xfc, !PT ;  /* 0x0000000204107812 */ /* 0x000fe200078efcff */
[----:B------:R-:W-:Y:S01]  /*5dc0*/  ULDC UR6, c[0x0][0x14] ;  /* 0x0000050000067ab9 */ /* 0x000fe20000000800 */
[----:B------:R-:W-:Y:S01]  /*5dd0*/  PLOP3.LUT P0, PT, P0, P2, PT, 0x8a, 0x0 ;  /* 0x000000000000781c */ /* 0x000fe20000705172 */
[----:B------:R-:W-:Y:S01]  /*5de0*/  UIMAD.WIDE.U32 UR20, UR4, UR6, URZ ;  /* 0x00000006041472a5 */ /* 0x000fe2000f8e003f */
[----:B------:R-:W-:Y:S01]  /*5df0*/  IMAD.MOV.U32 R10, RZ, RZ, 0x1 ;  /* 0x00000001ff0a7424 */ /* 0x000fe200078e00ff */
[----:B------:R-:W-:Y:S01]  /*5e00*/  UIMAD UR13, UR5, UR6, URZ ;  /* 0x00000006050d72a4 */ /* 0x000fe2000f8e023f */
[----:B------:R-:W-:Y:S01]  /*5e10*/  IMAD.MOV.U32 R13, RZ, RZ, RZ ;  /* 0x000000ffff0d7224 */ /* 0x000fe200078e00ff */
[----:B------:R-:W-:Y:S01]  /*5e20*/  ULOP3.LUT UR17, URZ, UR7, URZ, 0x33, !UPT ;  /* 0x000000073f117292 */ /* 0x000fe2000f8e333f */
[----:B0-----:R-:W-:Y:S01]  /*5e30*/  VIADD R3, R3, 0x1f ;  /* 0x0000001f03037836 */ /* 0x001fe20000000000 */
[----:B------:R-:W-:Y:S01]  /*5e40*/  UIADD3 UR13, UR21, UR13, URZ ;  /* 0x0000000d150d7290 */ /* 0x000fe2000fffe03f */
[----:B------:R-:W-:-:S03]  /*5e50*/  ULDC.64 UR22, c[0x0][0x198] ;  /* 0x0000660000167ab9 */ /* 0x000fc60000000a00 */
[----:B------:R-:W-:-:S04]  /*5e60*/  SHF.R.S32.HI R6, RZ, 0x1f, R3 ;  /* 0x0000001fff067819 */ /* 0x000fc80000011403 */
[----:B------:R-:W-:-:S04]  /*5e70*/  LEA.HI R6, R6, R3, RZ, 0x5 ;  /* 0x0000000306067211 */ /* 0x000fc800078f28ff */
[----:B------:R-:W-:-:S05]  /*5e80*/  SHF.R.S32.HI R12, RZ, 0x5, R6 ;  /* 0x00000005ff0c7819 */ /* 0x000fca0000011406 */
[----:B------:R-:W-:-:S07]  /*5e90*/  VIADD R11, R12, 0x1 ;  /* 0x000000010c0b7836 */ /* 0x000fce0000000000 */
.L_x_118:
[----:B------:R-:W-:-:S03]  /*5ea0*/  UMOV UR4, 0xffffffff ;  /* 0xffffffff00047882 */ /* 0x000fc60000000000 */
[----:B------:R-:W-:Y:S05]  /*5eb0*/  BRA.DIV UR4, `(.L_x_107) ;  /* 0x0000002204547947 */ /* 0x000fea000b800000 */
[----:B------:R-:W-:-:S13]  /*5ec0*/  ELECT P1, URZ, PT ;  /* 0x00000000003f782f */ /* 0x000fda0003820000 */
.L_x_162:
[----:B------:R-:W0:Y:S01]  /*5ed0*/  LDC R2, c[0x0][0x28c] ;  /* 0x0000a300ff027b82 */ /* 0x000e220000000800 */
[----:B------:R-:W-:Y:S01]  /*5ee0*/  BSSY B1, `(.L_x_108) ;  /* 0x0000037000017945 */ /* 0x000fe20003800000 */
[----:B0-----:R-:W-:-:S13]  /*5ef0*/  ISETP.LT.OR P1, PT, R2, 0x1, !P1 ;  /* 0x000000010200780c */ /* 0x001fda0004f21670 */
[----:B------:R-:W-:Y:S05]  /*5f00*/  @P1 BRA `(.L_x_109) ;  /* 0x0000000000d01947 */ /* 0x000fea0003800000 */
[----:B------:R-:W-:Y:S02]  /*5f10*/  IMAD.SHL.U32 R17, R17, 0x40, RZ ;  /* 0x0000004011117824 */ /* 0x000fe400078e00ff */
[----:B------:R-:W-:Y:S02]  /*5f20*/  IMAD.SHL.U32 R14, R14, 0x80, RZ ;  /* 0x000000800e0e7824 */ /* 0x000fe400078e00ff */
[----:B------:R-:W-:Y:S02]  /*5f30*/  IMAD.MOV.U32 R20, RZ, RZ, RZ ;  /* 0x000000ffff147224 */ /* 0x000fe400078e00ff */
[----:B------:R-:W-:Y:S02]  /*5f40*/  IMAD.MOV.U32 R2, RZ, RZ, R11 ;  /* 0x000000ffff027224 */ /* 0x000fe400078e000b */
[----:B------:R-:W-:Y:S02]  /*5f50*/  IMAD.MOV.U32 R3, RZ, RZ, R10 ;  /* 0x000000ffff037224 */ /* 0x000fe400078e000a */
[----:B------:R-:W-:-:S07]  /*5f60*/  IMAD.MOV.U32 R6, RZ, RZ, R13 ;  /* 0x000000ffff067224 */ /* 0x000fce00078e000d */
.L_x_113:
[----:B------:R-:W0:Y:S01]  /*5f70*/  S2R R8, SR_CgaCtaId ;  /* 0x0000000000087919 */ /* 0x000e220000008800 */
[----:B------:R-:W-:-:S04]  /*5f80*/  MOV R7, 0x400 ;  /* 0x0000040000077802 */ /* 0x000fc80000000f00 */
[----:B0-----:R-:W-:Y:S02]  /*5f90*/  LEA R19, R8, R7, 0x18 ;  /* 0x0000000708137211 */ /* 0x001fe400078ec0ff */
[----:B------:R-:W-:Y:S01]  /*5fa0*/  SHF.L.U32 R7, R3, 0x1f, RZ ;  /* 0x0000001f03077819 */ /* 0x000fe200000006ff */
[----:B------:R-:W0:Y:S02]  /*5fb0*/  @!P2 LDC R8, c[0x0][0x500] ;  /* 0x00014000ff08ab82 */ /* 0x000e240000000800 */
[----:B------:R-:W-:-:S04]  /*5fc0*/  IMAD R18, R6, 0x8, R19 ;  /* 0x0000000806127824 */ /* 0x000fc800078e0213 */
[----:B------:R-:W1:Y:S02]  /*5fd0*/  SYNCS.PHASECHK.TRANS64.TRYWAIT P1, [R18+URZ+0x128], R7 ;  /* 0x00012807120075a7 */ /* 0x000e64000802017f */
[----:B-1----:R-:W-:Y:S05]  /*5fe0*/  @!P1 BRA `(.L_x_110) ;  /* 0x0000002000289947 */ /* 0x002fea0003800000 */
.L_x_163:
[----:B-1----:R-:W-:Y:S01]  /*5ff0*/  PRMT R7, R16, 0x9910, RZ ;  /* 0x0000991010077816 */ /* 0x002fe200000000ff */
[----:B0-----:R0:W-:Y:S03]  /*6000*/  @!P2 SYNCS.ARRIVE.TRANS64 RZ, [R18+URZ], R8 ;  /* 0x0000000812ffa9a7 */ /* 0x0011e6000800003f */
[----:B------:R-:W-:-:S13]  /*6010*/  ISETP.NE.AND P1, PT, R7, 0x2, PT ;  /* 0x000000020700780c */ /* 0x000fda0003f25270 */
[----:B0-----:R-:W-:Y:S05]  /*6020*/  @P1 BRA `(.L_x_111) ;  /* 0x0000000000041947 */ /* 0x001fea0003800000 */
[----:B------:R-:W-:Y:S01]  /*6030*/  BPT.TRAP 0x1 ;  /* 0x000000040000795c */ /* 0x000fe20000300000 */
.L_x_111:
[----:B------:R-:W-:Y:S05]  /*6040*/  @P0 BRA `(.L_x_112) ;  /* 0x0000000000040947 */ /* 0x000fea0003800000 */
[----:B------:R-:W-:Y:S01]  /*6050*/  BPT.TRAP 0x1 ;  /* 0x000000040000795c */ /* 0x000fe20000300000 */
.L_x_112:
[--C-:B------:R-:W-:Y:S01]  /*6060*/  IMAD R7, R6, 0x1000, R19.reuse ;  /* 0x0000100006077824 */ /* 0x100fe200078e0213 */
[----:B------:R-:W-:Y:S01]  /*6070*/  R2UR UR9, R18 ;  /* 0x00000000120972ca */ /* 0x000fe200000e0000 */
[----:B------:R-:W-:Y:S01]  /*6080*/  IMAD R19, R6, 0x800, R19 ;  /* 0x0000080006137824 */ /* 0x000fe200078e0213 */
[----:B------:R-:W-:Y:S01]  /*6090*/  UIADD3 UR4, UP0, UR22, 0xf0, URZ ;  /* 0x000000f016047890 */ /* 0x000fe2000ff1e03f */
[----:B------:R-:W-:Y:S01]  /*60a0*/  VIADD R2, R2, 0xffffffff ;  /* 0xffffffff02027836 */ /* 0x000fe20000000000 */
[----:B------:R-:W-:Y:S01]  /*60b0*/  R2UR UR5, R7 ;  /* 0x00000000070572ca */ /* 0x000fe200000e0000 */
[----:B------:R-:W-:Y:S01]  /*60c0*/  UIADD3 UR24, UP1, UR22, 0x1f0, URZ ;  /* 0x000001f016187890 */ /* 0x000fe2000ff3e03f */
[----:B------:R-:W-:Y:S01]  /*60d0*/  R2UR UR8, R19 ;  /* 0x00000000130872ca */ /* 0x000fe200000e0000 */
[----:B------:R-:W-:Y:S01]  /*60e0*/  VIADD R6, R6, 0x1 ;  /* 0x0000000106067836 */ /* 0x000fe20000000000 */
[----:B------:R-:W-:Y:S01]  /*60f0*/  R2UR UR11, R14 ;  /* 0x000000000e0b72ca */ /* 0x000fe200000e0000 */
[----:B------:R-:W-:Y:S01]  /*6100*/  UIADD3.X UR25, URZ, UR23, URZ, UP1, !UPT ;  /* 0x000000173f197290 */ /* 0x000fe20008ffe43f */
[C---:B------:R-:W-:Y:S01]  /*6110*/  R2UR UR10, R20.reuse ;  /* 0x00000000140a72ca */ /* 0x040fe200000e0000 */
[----:B------:R-:W-:Y:S01]  /*6120*/  UMOV UR6, 0x0 ;  /* 0x0000000000067882 */ /* 0x000fe20000000000 */
[----:B------:R-:W-:Y:S01]  /*6130*/  R2UR UR12, R9 ;  /* 0x00000000090c72ca */ /* 0x000fe200000e0000 */
[----:B------:R-:W-:Y:S01]  /*6140*/  UMOV UR7, 0x10000000 ;  /* 0x1000000000077882 */ /* 0x000fe20000000000 */
[----:B------:R-:W-:Y:S01]  /*6150*/  R2UR UR19, R17 ;  /* 0x00000000111372ca */ /* 0x000fe200000e0000 */
[----:B------:R-:W-:Y:S01]  /*6160*/  VIADD R20, R20, 0x20 ;  /* 0x0000002014147836 */ /* 0x000fe20000000000 */
[----:B------:R-:W-:Y:S01]  /*6170*/  ISETP.GT.AND P3, PT, R2, 0x1, PT ;  /* 0x000000010200780c */ /* 0x000fe20003f64270 */
[----:B------:R-:W-:Y:S01]  /*6180*/  UIADD3 UR14, UR5, 0x300, URZ ;  /* 0x00000300050e7890 */ /* 0x000fe2000fffe03f */
[----:B------:R-:W-:Y:S01]  /*6190*/  ISETP.NE.AND P1, PT, R6, 0x25, PT ;  /* 0x000000250600780c */ /* 0x000fe20003f25270 */
[----:B------:R-:W-:-:S02]  /*61a0*/  UIADD3.X UR5, URZ, UR23, URZ, UP0, !UPT ;  /* 0x000000173f057290 */ /* 0x000fc400087fe43f */
[----:B------:R-:W-:Y:S01]  /*61b0*/  UIADD3 UR15, UR8, 0x25300, URZ ;  /* 0x00025300080f7890 */ /* 0x000fe2000fffe03f */
[----:B------:R-:W-:Y:S02]  /*61c0*/  SEL R8, RZ, 0x1, P1 ;  /* 0x00000001ff087807 */ /* 0x000fe40000800000 */
[----:B------:R-:W-:Y:S01]  /*61d0*/  UMOV UR8, UR14 ;  /* 0x0000000e00087c82 */ /* 0x000fe20008000000 */
[----:B------:R-:W-:Y:S02]  /*61e0*/  SEL R6, R6, RZ, P1 ;  /* 0x000000ff06067207 */ /* 0x000fe40000800000 */
[----:B------:R-:W-:Y:S01]  /*61f0*/  LOP3.LUT R3, R3, R8, RZ, 0x3c, !PT ;  /* 0x0000000803037212 */ /* 0x000fe200078e3cff */
[----:B------:R0:W-:Y:S02]  /*6200*/  UTMALDG.3D [UR8], [UR4], desc[UR6] ;  /* 0x00000608040075b4 */ /* 0x0001e40008011000 */
[----:B0-----:R-:W-:Y:S01]  /*6210*/  UMOV UR8, UR15 ;  /* 0x0000000f00087c82 */ /* 0x001fe20008000000 */
[----:B------:R-:W-:-:S02]  /*6220*/  UMOV UR11, UR19 ;  /* 0x00000013000b7c82 */ /* 0x000fc40008000000 */
[----:B------:R0:W-:Y:S02]  /*6230*/  UTMALDG.3D [UR8], [UR24], desc[UR6] ;  /* 0x00000608180075b4 */ /* 0x0001e40008011000 */
[----:B0-----:R-:W-:Y:S05]  /*6240*/  @P3 BRA `(.L_x_113) ;  /* 0xfffffffc00483947 */ /* 0x001fea000383ffff */
.L_x_109:
[----:B------:R-:W-:Y:S05]  /*6250*/  BSYNC B1 ;  /* 0x0000000000017941 */ /* 0x000fea0003800000 */
.L_x_108:
[----:B------:R-:W-:Y:S01]  /*6260*/  LOP3.LUT P5, RZ, R15, 0xff, RZ, 0xc0, !PT ;  /* 0x000000ff0fff7812 */ /* 0x000fe200078ac0ff */
[C---:B------:R-:W-:Y:S01]  /*6270*/  IMAD.IADD R6, R12.reuse, 0x1, R13 ;  /* 0x000000010c067824 */ /* 0x040fe200078e020d */
[----:B------:R-:W-:Y:S01]  /*6280*/  ULDC.64 UR4, c[0x0][0x650] ;  /* 0x0001940000047ab9 */ /* 0x000fe20000000a00 */
[----:B------:R-:W-:Y:S01]  /*6290*/  ISETP.GE.U32.AND P3, PT, R12, 0x25, PT ;  /* 0x000000250c00780c */ /* 0x000fe20003f66070 */
[----:B------:R-:W-:Y:S01]  /*62a0*/  BSSY B1, `(.L_x_114) ;  /* 0x000006e000017945 */ /* 0x000fe20003800000 */
[C---:B------:R-:W-:Y:S01]  /*62b0*/  IMAD.WIDE.U32 R2, R6.reuse, -0x45306eb3, RZ ;  /* 0xbacf914d06027825 */ /* 0x040fe200078e00ff */
[C---:B------:R-:W-:Y:S02]  /*62c0*/  ISETP.GT.U32.AND P1, PT, R6.reuse, 0x24, PT ;  /* 0x000000240600780c */ /* 0x040fe40003f24070 */
[----:B------:R-:W-:Y:S01]  /*62d0*/  PRMT R15, RZ, 0x7610, R15 ;  /* 0x00007610ff0f7816 */ /* 0x000fe2000000000f */
[----:B------:R-:W-:Y:S01]  /*62e0*/  IMAD.IADD R2, R6, 0x1, -R3 ;  /* 0x0000000106027824 */ /* 0x000fe200078e0a03 */
[----:B------:R-:W-:Y:S01]  /*62f0*/  ISETP.LT.U32.AND P1, PT, R12, 0x25, P1 ;  /* 0x000000250c00780c */ /* 0x000fe20000f21070 */
[----:B------:R-:W-:-:S02]  /*6300*/  IMAD.MOV.U32 R14, RZ, RZ, -0x1 ;  /* 0xffffffffff0e7424 */ /* 0x000fc400078e00ff */
[----:B------:R-:W0:Y:S01]  /*6310*/  @P5 S2R R8, SR_CgaCtaId ;  /* 0x0000000000085919 */ /* 0x000e220000008800 */
[----:B------:R-:W-:Y:S01]  /*6320*/  @P5 MOV R7, 0x400 ;  /* 0x0000040000075802 */ /* 0x000fe20000000f00 */
[----:B------:R-:W-:Y:S01]  /*6330*/  IMAD.MOV.U32 R17, RZ, RZ, -0x1 ;  /* 0xffffffffff117424 */ /* 0x000fe200078e00ff */
[----:B------:R-:W-:Y:S01]  /*6340*/  LEA.HI R2, R2, R3, RZ, 0x1f ;  /* 0x0000000302027211 */ /* 0x000fe200078ff8ff */
[----:B------:R-:W-:-:S03]  /*6350*/  IMAD.MOV.U32 R9, RZ, RZ, -0x1 ;  /* 0xffffffffff097424 */ /* 0x000fc600078e00ff */
[--C-:B------:R-:W-:Y:S02]  /*6360*/  SHF.R.U32.HI R13, RZ, 0x5, R2.reuse ;  /* 0x00000005ff0d7819 */ /* 0x100fe40000011602 */
[----:B------:R-:W-:Y:S02]  /*6370*/  PRMT R2, RZ, 0x7610, R2 ;  /* 0x00007610ff027816 */ /* 0x000fe40000000002 */
[----:B0-----:R-:W-:Y:S02]  /*6380*/  @P5 LEA R8, R8, R7, 0x18 ;  /* 0x0000000708085211 */ /* 0x001fe400078ec0ff */
[----:B------:R-:W-:Y:S02]  /*6390*/  SEL R7, RZ, 0x1, !P1 ;  /* 0x00000001ff077807 */ /* 0x000fe40004800000 */
[----:B------:R-:W-:Y:S01]  /*63a0*/  IADD3 R0, P1, R0, UR20, RZ ;  /* 0x0000001400007c10 */ /* 0x000fe2000ff3e0ff */
[----:B------:R0:W-:Y:S01]  /*63b0*/  @P5 SYNCS.ARRIVE.TRANS64.A1T0 RZ, [R8+URZ+0x268], RZ ;  /* 0x000268ff08ff59a7 */ /* 0x0001e2000810003f */
[----:B------:R-:W-:-:S02]  /*63c0*/  LOP3.LUT R10, R10, R7, RZ, 0x3c, !PT ;  /* 0x000000070a0a7212 */ /* 0x000fc400078e3cff */
[----:B------:R-:W-:Y:S02]  /*63d0*/  IADD3.X R5, R5, UR13, RZ, P1, !PT ;  /* 0x0000000d05057c10 */ /* 0x000fe40008ffe4ff */
[----:B------:R-:W-:Y:S02]  /*63e0*/  ISETP.GE.U32.AND P1, PT, R0, UR4, PT ;  /* 0x0000000400007c0c */ /* 0x000fe4000bf26070 */
[----:B------:R-:W-:Y:S01]  /*63f0*/  @P3 LOP3.LUT R10, R10, 0x1, R13, 0x78, !PT ;  /* 0x000000010a0a3812 */ /* 0x000fe200078e780d */
[----:B------:R-:W-:Y:S01]  /*6400*/  IMAD R13, R13, -0x25, R6 ;  /* 0xffffffdb0d0d7824 */ /* 0x000fe200078e0206 */
[----:B------:R-:W-:-:S13]  /*6410*/  ISETP.GE.U32.AND.EX P1, PT, R5, UR5, PT, P1 ;  /* 0x0000000505007c0c */ /* 0x000fda000bf26110 */
[----:B0-----:R-:W-:Y:S05]  /*6420*/  @P1 BRA `(.L_x_115) ;  /* 0x0000000400541947 */ /* 0x001fea0003800000 */
[----:B------:R-:W-:Y:S01]  /*6430*/  ULDC.64 UR4, c[0x0][0x628] ;  /* 0x00018a0000047ab9 */ /* 0x000fe20000000a00 */
[----:B------:R-:W0:Y:S01]  /*6440*/  S2R R17, SR_CTAID.X ;  /* 0x0000000000117919 */ /* 0x000e220000002500 */
[----:B------:R-:W-:Y:S01]  /*6450*/  ISETP.NE.U32.AND P1, PT, RZ, UR4, PT ;  /* 0x00000004ff007c0c */ /* 0x000fe2000bf25070 */
[----:B------:R-:W-:Y:S01]  /*6460*/  ULDC UR7, c[0x0][0x630] ;  /* 0x00018c0000077ab9 */ /* 0x000fe20000000800 */
[----:B------:R-:W-:Y:S01]  /*6470*/  IMAD.MOV.U32 R2, RZ, RZ, R0 ;  /* 0x000000ffff027224 */ /* 0x000fe200078e0000 */
[----:B------:R-:W1:Y:S01]  /*6480*/  S2R R14, SR_CTAID.Y ;  /* 0x00000000000e7919 */ /* 0x000e620000002600 */
[----:B------:R-:W-:Y:S01]  /*6490*/  ISETP.NE.AND.EX P1, PT, RZ, UR5, PT, P1 ;  /* 0x00000005ff007c0c */ /* 0x000fe2000bf25310 */
[----:B------:R-:W-:-:S12]  /*64a0*/  IMAD.MOV.U32 R3, RZ, RZ, R5 ;  /* 0x000000ffff037224 */ /* 0x000fd800078e0005 */
[----:B------:R-:W-:Y:S05]  /*64b0*/  @!P1 BRA `(.L_x_116) ;  /* 0x0000000000289947 */ /* 0x000fea0003800000 */
[----:B------:R-:W-:Y:S02]  /*64c0*/  ULDC UR6, c[0x0][0x634] ;  /* 0x00018d0000067ab9 */ /* 0x000fe40000000800 */
[----:B------:R-:W-:-:S05]  /*64d0*/  IADD3 R9, P1, R0, UR6, RZ ;  /* 0x0000000600097c10 */ /* 0x000fca000ff3e0ff */
[----:B------:R-:W-:-:S04]  /*64e0*/  IMAD.X R19, RZ, RZ, R5, P1 ;  /* 0x000000ffff137224 */ /* 0x000fc800008e0605 */
[----:B------:R-:W-:-:S04]  /*64f0*/  IMAD.WIDE.U32 R6, R19, UR4, RZ ;  /* 0x0000000413067c25 */ /* 0x000fc8000f8e00ff */
[----:B------:R-:W-:-:S04]  /*6500*/  IMAD.WIDE.U32 R6, P1, R9, UR5, R6 ;  /* 0x0000000509067c25 */ /* 0x000fc8000f820006 */
[----:B------:R-:W-:-:S04]  /*6510*/  IMAD.WIDE.U32 R8, R9, UR4, RZ ;  /* 0x0000000409087c25 */ /* 0x000fc8000f8e00ff */
[----:B------:R-:W-:Y:S01]  /*6520*/  IMAD.X R3, RZ, RZ, RZ, P1 ;  /* 0x000000ffff037224 */ /* 0x000fe200008e06ff */
[----:B------:R-:W-:Y:S01]  /*6530*/  IADD3 RZ, P1, R9, R6, RZ ;  /* 0x0000000609ff7210 */ /* 0x000fe20007f3e0ff */
[----:B------:R-:W-:-:S04]  /*6540*/  IMAD.MOV.U32 R2, RZ, RZ, R7 ;  /* 0x000000ffff027224 */ /* 0x000fc800078e0007 */
[----:B------:R-:W-:-:S08]  /*6550*/  IMAD.WIDE.U32.X R2, R19, UR5, R2, P1 ;  /* 0x0000000513027c25 */ /* 0x000fd000088e0402 */
.L_x_116:
[--C-:B------:R-:W-:Y:S01]  /*6560*/  SHF.R.U64 R8, R2, UR7, R3.reuse ;  /* 0x0000000702087c19 */ /* 0x100fe20008001203 */
[----:B------:R-:W-:Y:S01]  /*6570*/  ULDC.64 UR4, c[0x0][0x620] ;  /* 0x0001880000047ab9 */ /* 0x000fe20000000a00 */
[----:B------:R-:W-:Y:S01]  /*6580*/  SHF.R.U32.HI R2, RZ, UR7, R3 ;  /* 0x00000007ff027c19 */ /* 0x000fe20008011603 */
[----:B------:R-:W-:Y:S01]  /*6590*/  IMAD.MOV.U32 R3, RZ, RZ, R5 ;  /* 0x000000ffff037224 */ /* 0x000fe200078e0005 */
[----:B------:R-:W-:Y:S01]  /*65a0*/  IADD3 R7, P1, RZ, -R8, RZ ;  /* 0x80000008ff077210 */ /* 0x000fe20007f3e0ff */
[----:B------:R-:W2:Y:S01]  /*65b0*/  LDC R22, c[0x0][0x144] ;  /* 0x00005100ff167b82 */ /* 0x000ea20000000800 */
[----:B0-----:R-:W-:Y:S01]  /*65c0*/  I2FP.F32.U32 R9, R17 ;  /* 0x0000001100097245 */ /* 0x001fe20000201000 */
[----:B------:R-:W-:Y:S01]  /*65d0*/  ULDC.64 UR8, c[0x0][0x640] ;  /* 0x0001900000087ab9 */ /* 0x000fe20000000a00 */
[----:B------:R-:W-:Y:S01]  /*65e0*/  ULDC UR6, c[0x0][0x608] ;  /* 0x0001820000067ab9 */ /* 0x000fe20000000800 */
[----:B------:R-:W-:Y:S01]  /*65f0*/  IMAD.X R2, RZ, RZ, ~R2, P1 ;  /* 0x000000ffff027224 */ /* 0x000fe200008e0e02 */
[----:B------:R-:W-:-:S03]  /*6600*/  ISETP.NE.U32.AND P1, PT, RZ, UR8, PT ;  /* 0x00000008ff007c0c */ /* 0x000fc6000bf25070 */
[----:B------:R-:W-:Y:S01]  /*6610*/  IMAD R6, R2, UR4, RZ ;  /* 0x0000000402067c24 */ /* 0x000fe2000f8e02ff */
[----:B------:R-:W0:Y:S01]  /*6620*/  LDC R19, c[0x0][0x148] ;  /* 0x00005200ff137b82 */ /* 0x000e220000000800 */
[----:B------:R-:W-:Y:S01]  /*6630*/  IMAD.MOV.U32 R2, RZ, RZ, R0 ;  /* 0x000000ffff027224 */ /* 0x000fe200078e0000 */
[----:B------:R-:W-:-:S03]  /*6640*/  ISETP.NE.AND.EX P1, PT, RZ, UR9, PT, P1 ;  /* 0x00000009ff007c0c */ /* 0x000fc6000bf25310 */
[----:B------:R-:W-:Y:S01]  /*6650*/  IMAD.WIDE.U32 R2, R7, UR4, R2 ;  /* 0x0000000407027c25 */ /* 0x000fe2000f8e0002 */
[----:B------:R-:W-:-:S03]  /*6660*/  ULDC UR4, c[0x0][0x150] ;  /* 0x0000540000047ab9 */ /* 0x000fc60000000800 */
[----:B------:R-:W-:Y:S02]  /*6670*/  IMAD R7, R7, UR5, R6 ;  /* 0x0000000507077c24 */ /* 0x000fe4000f8e0206 */
[----:B------:R-:W-:Y:S01]  /*6680*/  FMUL R6, R9, UR4 ;  /* 0x0000000409067c20 */ /* 0x000fe20008400000 */
[----:B------:R-:W-:Y:S01]  /*6690*/  ULDC UR4, c[0x0][0x618] ;  /* 0x0001860000047ab9 */ /* 0x000fe20000000800 */
[----:B------:R-:W-:Y:S01]  /*66a0*/  ULDC UR5, c[0x0][0x154] ;  /* 0x0000550000057ab9 */ /* 0x000fe20000000800 */
[----:B------:R-:W-:-:S03]  /*66b0*/  IMAD.IADD R3, R3, 0x1, R7 ;  /* 0x0000000103037824 */ /* 0x000fc600078e0207 */
[----:B------:R-:W3:Y:S02]  /*66c0*/  F2I.U32.TRUNC.NTZ R6, R6 ;  /* 0x0000000600067305 */ /* 0x000ee4000020f000 */
[----:B------:R-:W-:Y:S02]  /*66d0*/  SHF.R.U64 R9, R2, UR4, R3 ;  /* 0x0000000402097c19 */ /* 0x000fe40008001203 */
[----:B-1----:R-:W-:-:S05]  /*66e0*/  I2FP.F32.U32 R2, R14 ;  /* 0x0000000e00027245 */ /* 0x002fca0000201000 */
[----:B------:R-:W-:Y:S01]  /*66f0*/  FMUL R21, R2, UR5 ;  /* 0x0000000502157c20 */ /* 0x000fe20008400000 */
[----:B------:R-:W-:Y:S01]  /*6700*/  SHF.R.U32.HI R2, RZ, UR4, R3 ;  /* 0x00000004ff027c19 */ /* 0x000fe20008011603 */
[----:B------:R-:W-:-:S03]  /*6710*/  ULDC UR4, c[0x0][0x658] ;  /* 0x0001960000047ab9 */ /* 0x000fc60000000800 */
[--C-:B------:R-:W-:Y:S01]  /*6720*/  SHF.R.U64 R20, R9, UR6, R2.reuse ;  /* 0x0000000609147c19 */ /* 0x100fe20008001202 */
[----:B------:R-:W1:Y:S01]  /*6730*/  F2I.U32.TRUNC.NTZ R21, R21 ;  /* 0x0000001500157305 */ /* 0x000e62000020f000 */
[----:B------:R-:W-:Y:S01]  /*6740*/  SHF.R.U32.HI R3, RZ, UR6, R2 ;  /* 0x00000006ff037c19 */ /* 0x000fe20008011602 */
[----:B---3--:R-:W-:-:S03]  /*6750*/  IMAD.MOV R6, RZ, RZ, -R6 ;  /* 0x000000ffff067224 */ /* 0x008fc600078e0a06 */
[----:B------:R-:W-:Y:S01]  /*6760*/  SHF.R.U64 R18, R20, UR4, R3 ;  /* 0x0000000414127c19 */ /* 0x000fe20008001203 */
[----:B--2---:R-:W-:Y:S01]  /*6770*/  IMAD R17, R22, R6, R17 ;  /* 0x0000000616117224 */ /* 0x004fe200078e0211 */
[----:B------:R-:W-:-:S03]  /*6780*/  SHF.R.U32.HI R23, RZ, UR4, R3 ;  /* 0x00000004ff177c19 */ /* 0x000fc60008011603 */
[----:B------:R-:W-:Y:S02]  /*6790*/  IMAD.MOV.U32 R2, RZ, RZ, R18 ;  /* 0x000000ffff027224 */ /* 0x000fe400078e0012 */
[----:B------:R-:W-:Y:S01]  /*67a0*/  IMAD.MOV.U32 R3, RZ, RZ, R23 ;  /* 0x000000ffff037224 */ /* 0x000fe200078e0017 */
[----:B------:R-:W-:Y:S06]  /*67b0*/  @!P1 BRA `(.L_x_117) ;  /* 0x0000000000289947 */ /* 0x000fec0003800000 */
[----:B------:R-:W-:Y:S02]  /*67c0*/  ULDC UR4, c[0x0][0x64c] ;  /* 0x0001930000047ab9 */ /* 0x000fe40000000800 */
[----:B------:R-:W-:-:S05]  /*67d0*/  IADD3 R3, P1, R18, UR4, RZ ;  /* 0x0000000412037c10 */ /* 0x000fca000ff3e0ff */
[----:B------:R-:W-:-:S04]  /*67e0*/  IMAD.X R23, RZ, RZ, R23, P1 ;  /* 0x000000ffff177224 */ /* 0x000fc800008e0617 */
[----:B------:R-:W-:-:S04]  /*67f0*/  IMAD.WIDE.U32 R6, R23, UR8, RZ ;  /* 0x0000000817067c25 */ /* 0x000fc8000f8e00ff */
[----:B------:R-:W-:-:S04]  /*6800*/  IMAD.WIDE.U32 R6, P1, R3, UR9, R6 ;  /* 0x0000000903067c25 */ /* 0x000fc8000f820006 */
[----:B------:R-:W-:-:S04]  /*6810*/  IMAD.WIDE.U32 R2, R3, UR8, RZ ;  /* 0x0000000803027c25 */ /* 0x000fc8000f8e00ff */
[----:B------:R-:W-:Y:S01]  /*6820*/  IMAD.MOV.U32 R2, RZ, RZ, R7 ;  /* 0x000000ffff027224 */ /* 0x000fe200078e0007 */
[----:B------:R-:W-:Y:S01]  /*6830*/  IADD3 RZ, P3, R3, R6, RZ ;  /* 0x0000000603ff7210 */ /* 0x000fe20007f7e0ff */
[----:B------:R-:W-:-:S04]  /*6840*/  IMAD.X R3, RZ, RZ, RZ, P1 ;  /* 0x000000ffff037224 */ /* 0x000fc800008e06ff */
[----:B------:R-:W-:-:S08]  /*6850*/  IMAD.WIDE.U32.X R2, R23, UR9, R2, P3 ;  /* 0x0000000917027c25 */ /* 0x000fd000098e0402 */
.L_x_117:
[----:B------:R-:W-:Y:S01]  /*6860*/  ULDC UR4, c[0x0][0x648] ;  /* 0x0001920000047ab9 */ /* 0x000fe20000000800 */
[----:B-1----:R-:W-:Y:S01]  /*6870*/  IMAD.MOV R21, RZ, RZ, -R21 ;  /* 0x000000ffff157224 */ /* 0x002fe200078e0a15 */
[----:B------:R-:W-:Y:S01]  /*6880*/  SHF.R.U64 R3, R2, UR4, R3 ;  /* 0x0000000402037c19 */ /* 0x000fe20008001203 */
[----:B------:R-:W-:Y:S01]  /*6890*/  ULDC UR4, c[0x0][0x638] ;  /* 0x00018e0000047ab9 */ /* 0x000fe20000000800 */
[----:B------:R-:W-:Y:S01]  /*68a0*/  LOP3.LUT R20, R20, UR17, RZ, 0xc0, !PT ;  /* 0x0000001114147c12 */ /* 0x000fe2000f8ec0ff */
[----:B0-----:R-:W-:Y:S01]  /*68b0*/  @P4 IMAD R17, R19, R21, R14 ;  /* 0x0000001513114224 */ /* 0x001fe200078e020e */
[----:B------:R-:W-:Y:S01]  /*68c0*/  ULDC UR5, c[0x0][0x610] ;  /* 0x0001840000057ab9 */ /* 0x000fe20000000800 */
[----:B------:R-:W-:Y:S02]  /*68d0*/  IMAD.MOV R7, RZ, RZ, -R3 ;  /* 0x000000ffff077224 */ /* 0x000fe400078e0a03 */
[----:B------:R-:W-:Y:S01]  /*68e0*/  IMAD R14, R3, UR18, R20 ;  /* 0x00000012030e7c24 */ /* 0x000fe2000f8e0214 */
[----:B------:R-:W-:Y:S01]  /*68f0*/  LOP3.LUT R3, R9, UR16, RZ, 0xc0, !PT ;  /* 0x0000001009037c12 */ /* 0x000fe2000f8ec0ff */
[----:B------:R-:W-:Y:S01]  /*6900*/  IMAD R18, R7, UR4, R18 ;  /* 0x0000000407127c24 */ /* 0x000fe2000f8e0212 */
[----:B------:R-:W-:Y:S01]  /*6910*/  ULDC UR4, c[0x0][0x600] ;  /* 0x0001800000047ab9 */ /* 0x000fe20000000800 */
[----:B------:R-:W-:-:S02]  /*6920*/  IMAD R14, R14, UR5, R17 ;  /* 0x000000050e0e7c24 */ /* 0x000fc4000f8e0211 */
[----:B------:R-:W-:Y:S02]  /*6930*/  IMAD R3, R18, UR4, R3 ;  /* 0x0000000412037c24 */ /* 0x000fe4000f8e0203 */
[----:B------:R-:W-:Y:S02]  /*6940*/  IMAD.MOV.U32 R2, RZ, RZ, 0x1 ;  /* 0x00000001ff027424 */ /* 0x000fe400078e00ff */
[----:B------:R-:W-:Y:S01]  /*6950*/  IMAD.MOV.U32 R9, RZ, RZ, R8 ;  /* 0x000000ffff097224 */ /* 0x000fe200078e0008 */
[----:B------:R-:W-:Y:S02]  /*6960*/  SEL R17, R3, R14, !P4 ;  /* 0x0000000e03117207 */ /* 0x000fe40006000000 */
[----:B------:R-:W-:-:S07]  /*6970*/  SEL R14, R14, R3, !P4 ;  /* 0x000000030e0e7207 */ /* 0x000fce0006000000 */
.L_x_115:
[----:B------:R-:W-:Y:S05]  /*6980*/  BSYNC B1 ;  /* 0x0000000000017941 */ /* 0x000fea0003800000 */
.L_x_114:
[----:B------:R-:W-:-:S13]  /*6990*/  LOP3.LUT P1, RZ, R2, 0xff, RZ, 0xc0, !PT ;  /* 0x000000ff02ff7812 */ /* 0x000fda000782c0ff */
[----:B------:R-:W-:Y:S05]  /*69a0*/  @P1 BRA `(.L_x_118) ;  /* 0xfffffff4003c1947 */ /* 0x000fea000383ffff */
[----:B------:R-:W-:Y:S05]  /*69b0*/  BSYNC B0 ;  /* 0x0000000000007941 */ /* 0x000fea0003800000 */
.L_x_106:
[----:B------:R-:W-:-:S03]  /*69c0*/  UMOV UR4, 0xffffffff ;  /* 0xffffffff00047882 */ /* 0x000fc60000000000 */
[----:B------:R-:W-:Y:S05]  /*69d0*/  BRA.DIV UR4, `(.L_x_119) ;  /* 0x0000001604c07947 */ /* 0x000fea000b800000 */
[----:B------:R-:W-:-:S13]  /*69e0*/  ELECT P0, URZ, PT ;  /* 0x00000000003f782f */ /* 0x000fda0003800000 */
.L_x_166:
[----:B------:R-:W-:Y:S04]  /*69f0*/  BSSY B0, `(.L_x_120) ;  /* 0x0000154000007945 */ /* 0x000fe80003800000 */
[----:B------:R-:W-:Y:S05]  /*6a00*/  @!P0 BRA `(.L_x_121) ;  /* 0x0000001400488947 */ /* 0x000fea0003800000 */
[----:B------:R-:W-:-:S04]  /*6a10*/  LOP3.LUT R4, R4, 0x2, RZ, 0xfc, !PT ;  /* 0x0000000204047812 */ /* 0x000fc800078efcff */
[----:B------:R-:W-:-:S13]  /*6a20*/  ISETP.NE.AND P0, PT, R4, 0x3, PT ;  /* 0x000000030400780c */ /* 0x000fda0003f05270 */
[----:B------:R-:W-:Y:S05]  /*6a30*/  @!P0 BRA `(.L_x_122) ;  /* 0x0000000000048947 */ /* 0x000fea0003800000 */
[----:B------:R-:W-:Y:S01]  /*6a40*/  BPT.TRAP 0x1 ;  /* 0x000000040000795c */ /* 0x000fe20000300000 */
.L_x_122:
[----:B------:R-:W0:Y:S01]  /*6a50*/  S2R R3, SR_CgaCtaId ;  /* 0x0000000000037919 */ /* 0x000e220000008800 */
[----:B------:R-:W-:Y:S02]  /*6a60*/  MOV R0, 0x400 ;  /* 0x0000040000007802 */ /* 0x000fe40000000f00 */
[----:B------:R-:W-:Y:S02]  /*6a70*/  SHF.L.U32 R2, R10, 0x1f, RZ ;  /* 0x0000001f0a027819 */ /* 0x000fe400000006ff */
[----:B0-----:R-:W-:-:S05]  /*6a80*/  LEA R0, R3, R0, 0x18 ;  /* 0x0000000003007211 */ /* 0x001fca00078ec0ff */
[----:B------:R-:W-:-:S04]  /*6a90*/  VIADD R0, R0, 0x128 ;  /* 0x0000012800007836 */ /* 0x000fc80000000000 */
[C---:B------:R-:W-:Y:S02]  /*6aa0*/  IMAD R5, R13.reuse, 0x8, R0 ;  /* 0x000000080d057824 */ /* 0x040fe400078e0200 */
[----:B------:R-:W-:Y:S02]  /*6ab0*/  VIADD R13, R13, 0x1 ;  /* 0x000000010d0d7836 */ /* 0x000fe40000000000 */
[----:B------:R-:W0:Y:S03]  /*6ac0*/  SYNCS.PHASECHK.TRANS64.TRYWAIT P0, [R5+URZ], R2 ;  /* 0x00000002050075a7 */ /* 0x000e26000800017f */
[----:B------:R-:W-:-:S04]  /*6ad0*/  ISETP.NE.AND P1, PT, R13, 0x25, PT ;  /* 0x000000250d00780c */ /* 0x000fc80003f25270 */
[----:B------:R-:W-:Y:S02]  /*6ae0*/  SEL R3, RZ, 0x1, P1 ;  /* 0x00000001ff037807 */ /* 0x000fe40000800000 */
[----:B------:R-:W-:Y:S02]  /*6af0*/  SEL R13, R13, RZ, P1 ;  /* 0x000000ff0d0d7207 */ /* 0x000fe40000800000 */
[----:B------:R-:W-:-:S03]  /*6b00*/  LOP3.LUT R10, R10, R3, RZ, 0x3c, !PT ;  /* 0x000000030a0a7212 */ /* 0x000fc600078e3cff */
[----:B------:R-:W-:Y:S01]  /*6b10*/  IMAD R7, R13, 0x8, R0 ;  /* 0x000000080d077824 */ /* 0x000fe200078e0200 */
[----:B------:R-:W-:Y:S01]  /*6b20*/  SHF.L.U32 R4, R10, 0x1f, RZ ;  /* 0x0000001f0a047819 */ /* 0x000fe200000006ff */
[----:B0-----:R-:W-:Y:S06]  /*6b30*/  @!P0 BRA `(.L_x_123) ;  /* 0x00000014008c8947 */ /* 0x001fec0003800000 */
.L_x_167:
[----:B------:R-:W1:Y:S01]  /*6b40*/  SYNCS.PHASECHK.TRANS64.TRYWAIT P0, [R7+URZ], R4 ;  /* 0x00000004070075a7 */ /* 0x000e62000800017f */
[----:B0-----:R-:W-:-:S05]  /*6b50*/  VIADD R2, R13, 0x1 ;  /* 0x000000010d027836 */ /* 0x001fca0000000000 */
[----:B------:R-:W-:-:S04]  /*6b60*/  ISETP.NE.AND P1, PT, R2, 0x25, PT ;  /* 0x000000250200780c */ /* 0x000fc80003f25270 */
[----:B------:R-:W-:Y:S02]  /*6b70*/  SEL R3, RZ, 0x1, P1 ;  /* 0x00000001ff037807 */ /* 0x000fe40000800000 */
[----:B------:R-:W-:Y:S02]  /*6b80*/  SEL R9, R2, RZ, P1 ;  /* 0x000000ff02097207 */ /* 0x000fe40000800000 */
[----:B------:R-:W-:-:S03]  /*6b90*/  LOP3.LUT R10, R10, R3, RZ, 0x3c, !PT ;  /* 0x000000030a0a7212 */ /* 0x000fc600078e3cff */
[----:B------:R-:W-:Y:S01]  /*6ba0*/  IMAD R6, R9, 0x8, R0 ;  /* 0x0000000809067824 */ /* 0x000fe200078e0200 */
[----:B------:R-:W-:Y:S01]  /*6bb0*/  SHF.L.U32 R5, R10, 0x1f, RZ ;  /* 0x0000001f0a057819 */ /* 0x000fe200000006ff */
[----:B-1----:R-:W-:Y:S06]  /*6bc0*/  @!P0 BRA `(.L_x_124) ;  /* 0x00000014007c8947 */ /* 0x002fec0003800000 */
.L_x_168:
[----:B------:R-:W1:Y:S01]  /*6bd0*/  SYNCS.PHASECHK.TRANS64.TRYWAIT P0, [R6+URZ], R5 ;  /* 0x00000005060075a7 */ /* 0x000e62000800017f */
[----:B------:R-:W-:-:S05]  /*6be0*/  VIADD R2, R9, 0x1 ;  /* 0x0000000109027836 */ /* 0x000fca0000000000 */
[----:B------:R-:W-:-:S04]  /*6bf0*/  ISETP.NE.AND P1, PT, R2, 0x25, PT ;  /* 0x000000250200780c */ /* 0x000fc80003f25270 */
[----:B------:R-:W-:Y:S02]  /*6c00*/  SEL R3, RZ, 0x1, P1 ;  /* 0x00000001ff037807 */ /* 0x000fe40000800000 */
[----:B0-----:R-:W-:Y:S02]  /*6c10*/  SEL R7, R2, RZ, P1 ;  /* 0x000000ff02077207 */ /* 0x001fe40000800000 */
[----:B------:R-:W-:-:S03]  /*6c20*/  LOP3.LUT R10, R10, R3, RZ, 0x3c, !PT ;  /* 0x000000030a0a7212 */ /* 0x000fc600078e3cff */
[----:B------:R-:W-:Y:S01]  /*6c30*/  IMAD R9, R7, 0x8, R0 ;  /* 0x0000000807097824 */ /* 0x000fe200078e0200 */
[----:B------:R-:W-:Y:S01]  /*6c40*/  SHF.L.U32 R4, R10, 0x1f, RZ ;  /* 0x0000001f0a047819 */ /* 0x000fe200000006ff */
[----:B-1----:R-:W-:Y:S06]  /*6c50*/  @!P0 BRA `(.L_x_125) ;  /* 0x00000014006c8947 */ /* 0x002fec0003800000 */
.L_x_169:
[----:B------:R-:W1:Y:S01]  /*6c60*/  SYNCS.PHASECHK.TRANS64.TRYWAIT P0, [R9+URZ], R4 ;  /* 0x00000004090075a7 */ /* 0x000e62000800017f */
[----:B------:R-:W-:-:S05]  /*6c70*/  VIADD R2, R7, 0x1 ;  /* 0x0000000107027836 */ /* 0x000fca0000000000 */
[----:B------:R-:W-:-:S04]  /*6c80*/  ISETP.NE.AND P1, PT, R2, 0x25, PT ;  /* 0x000000250200780c */ /* 0x000fc80003f25270 */
[----:B------:R-:W-:Y:S02]  /*6c90*/  SEL R3, RZ, 0x1, P1 ;  /* 0x00000001ff037807 */ /* 0x000fe40000800000 */
[----:B------:R-:W-:Y:S02]  /*6ca0*/  SEL R7, R2, RZ, P1 ;  /* 0x000000ff02077207 */ /* 0x000fe40000800000 */
[----:B------:R-:W-:-:S03]  /*6cb0*/  LOP3.LUT R10, R10, R3, RZ, 0x3c, !PT ;  /* 0x000000030a0a7212 */ /* 0x000fc600078e3cff */
[----:B0-----:R-:W-:Y:S01]  /*6cc0*/  IMAD R6, R7, 0x8, R0 ;  /* 0x0000000807067824 */ /* 0x001fe200078e0200 */
[----:B------:R-:W-:Y:S01]  /*6cd0*/  SHF.L.U32 R5, R10, 0x1f, RZ ;  /* 0x0000001f0a057819 */ /* 0x000fe200000006ff */
[----:B-1----:R-:W-:Y:S06]  /*6ce0*/  @!P0 BRA `(.L_x_126) ;  /* 0x00000014005c8947 */ /* 0x002fec0003800000 */
.L_x_170:
        /* <DEDUP_REMOVED lines=9> */
.L_x_171:
        /* <DEDUP_REMOVED lines=9> */
.L_x_172:
        /* <DEDUP_REMOVED lines=9> */
.L_x_173:
        /* <DEDUP_REMOVED lines=9> */
.L_x_174:
        /* <DEDUP_REMOVED lines=9> */
.L_x_175:
        /* <DEDUP_REMOVED lines=9> */
.L_x_176:
        /* <DEDUP_REMOVED lines=9> */
.L_x_177:
        /* <DEDUP_REMOVED lines=9> */
.L_x_178:
        /* <DEDUP_REMOVED lines=9> */
.L_x_179:
        /* <DEDUP_REMOVED lines=9> */
.L_x_180:
        /* <DEDUP_REMOVED lines=9> */
.L_x_181:
        /* <DEDUP_REMOVED lines=9> */
.L_x_182:
        /* <DEDUP_REMOVED lines=9> */
.L_x_183:
        /* <DEDUP_REMOVED lines=9> */
.L_x_184:
        /* <DEDUP_REMOVED lines=9> */
.L_x_185:
        /* <DEDUP_REMOVED lines=9> */
.L_x_186:
        /* <DEDUP_REMOVED lines=9> */
.L_x_187:
        /* <DEDUP_REMOVED lines=9> */
.L_x_188:
        /* <DEDUP_REMOVED lines=9> */
.L_x_189:
        /* <DEDUP_REMOVED lines=9> */
.L_x_190:
        /* <DEDUP_REMOVED lines=9> */
.L_x_191:
        /* <DEDUP_REMOVED lines=9> */
.L_x_192:
        /* <DEDUP_REMOVED lines=9> */
.L_x_193:
        /* <DEDUP_REMOVED lines=9> */
.L_x_194:
        /* <DEDUP_REMOVED lines=9> */
.L_x_195:
        /* <DEDUP_REMOVED lines=9> */
.L_x_196:
        /* <DEDUP_REMOVED lines=9> */
.L_x_197:
        /* <DEDUP_REMOVED lines=9> */
.L_x_198:
        /* <DEDUP_REMOVED lines=9> */
.L_x_199:
[----:B------:R-:W1:Y:S01]  /*7d40*/  SYNCS.PHASECHK.TRANS64.TRYWAIT P0, [R9+URZ], R4 ;  /* 0x00000004090075a7 */ /* 0x000e62000800017f */
[----:B------:R-:W-:-:S05]  /*7d50*/  VIADD R2, R7, 0x1 ;  /* 0x0000000107027836 */ /* 0x000fca0000000000 */
[----:B------:R-:W-:-:S04]  /*7d60*/  ISETP.NE.AND P1, PT, R2, 0x25, PT ;  /* 0x000000250200780c */ /* 0x000fc80003f25270 */
[----:B------:R-:W-:Y:S02]  /*7d70*/  SEL R3, RZ, 0x1, P1 ;  /* 0x00000001ff037807 */ /* 0x000fe40000800000 */
[----:B------:R-:W-:Y:S02]  /*7d80*/  SEL R7, R2, RZ, P1 ;  /* 0x000000ff02077207 */ /* 0x000fe40000800000 */
[----:B------:R-:W-:-:S03]  /*7d90*/  LOP3.LUT R10, R10, R3, RZ, 0x3c, !PT ;  /* 0x000000030a0a7212 */ /* 0x000fc600078e3cff */
[----:B------:R-:W-:Y:S01]  /*7da0*/  IMAD R8, R7, 0x8, R0 ;  /* 0x0000000807087824 */ /* 0x000fe200078e0200 */
[----:B0-----:R-:W-:Y:S01]  /*7db0*/  SHF.L.U32 R5, R10, 0x1f, RZ ;  /* 0x0000001f0a057819 */ /* 0x001fe200000006ff */
[----:B-1----:R-:W-:Y:S06]  /*7dc0*/  @!P0 BRA `(.L_x_156) ;  /* 0x0000000c007c8947 */ /* 0x002fec0003800000 */
.L_x_200:
[----:B------:R-:W1:Y:S01]  /*7dd0*/  SYNCS.PHASECHK.TRANS64.TRYWAIT P0, [R8+URZ], R5 ;  /* 0x00000005080075a7 */ /* 0x000e62000800017f */
[----:B------:R-:W-:-:S05]  /*7de0*/  VIADD R2, R7, 0x1 ;  /* 0x0000000107027836 */ /* 0x000fca0000000000 */
[----:B------:R-:W-:-:S04]  /*7df0*/  ISETP.NE.AND P1, PT, R2, 0x25, PT ;  /* 0x000000250200780c */ /* 0x000fc80003f25270 */
[----:B------:R-:W-:Y:S02]  /*7e00*/  SEL R3, RZ, 0x1, P1 ;  /* 0x00000001ff037807 */ /* 0x000fe40000800000 */
[----:B------:R-:W-:Y:S02]  /*7e10*/  SEL R7, R2, RZ, P1 ;  /* 0x000000ff02077207 */ /* 0x000fe40000800000 */
[----:B0-----:R-:W-:-:S03]  /*7e20*/  LOP3.LUT R9, R10, R3, RZ, 0x3c, !PT ;  /* 0x000000030a097212 */ /* 0x001fc600078e3cff */
[----:B------:R-:W-:Y:S01]  /*7e30*/  IMAD R11, R7, 0x8, R0 ;  /* 0x00000008070b7824 */ /* 0x000fe200078e0200 */
[----:B------:R-:W-:Y:S01]  /*7e40*/  SHF.L.U32 R6, R9, 0x1f, RZ ;  /* 0x0000001f09067819 */ /* 0x000fe200000006ff */
[----:B-1----:R-:W-:Y:S06]  /*7e50*/  @!P0 BRA `(.L_x_157) ;  /* 0x0000000c006c8947 */ /* 0x002fec0003800000 */
.L_x_201:
[----:B------:R-:W1:Y:S01]  /*7e60*/  SYNCS.PHASECHK.TRANS64.TRYWAIT P0, [R11+URZ], R6 ;  /* 0x000000060b0075a7 */ /* 0x000e62000800017f */
[----:B------:R-:W-:-:S05]  /*7e70*/  VIADD R2, R7, 0x1 ;  /* 0x0000000107027836 */ /* 0x000fca0000000000 */
[----:B------:R-:W-:-:S04]  /*7e80*/  ISETP.NE.AND P1, PT, R2, 0x25, PT ;  /* 0x000000250200780c */ /* 0x000fc80003f25270 */
[----:B------:R-:W-:Y:S02]  /*7e90*/  SEL R4, RZ, 0x1, P1 ;  /* 0x00000001ff047807 */ /* 0x000fe40000800000 */
[----:B------:R-:W-:Y:S02]  /*7ea0*/  SEL R3, R2, RZ, P1 ;  /* 0x000000ff02037207 */ /* 0x000fe40000800000 */
[----:B------:R-:W-:Y:S01]  /*7eb0*/  LOP3.LUT R4, R9, R4, RZ, 0x3c, !PT ;  /* 0x0000000409047212 */ /* 0x000fe200078e3cff */
[----:B-1----:R-:W-:Y:S06]  /*7ec0*/  @!P0 BRA `(.L_x_158) ;  /* 0x0000000c00648947 */ /* 0x002fec0003800000 */
.L_x_202:
[----:B------:R-:W-:Y:S01]  /*7ed0*/  IMAD R3, R3, 0x8, R0 ;  /* 0x0000000803037824 */ /* 0x000fe200078e0200 */
[----:B------:R-:W-:-:S07]  /*7ee0*/  SHF.L.U32 R0, R4, 0x1f, RZ ;  /* 0x0000001f04007819 */ /* 0x000fce00000006ff */
.L_x_159:
[----:B--2---:R2:W3:Y:S02]  /*7ef0*/  SYNCS.PHASECHK.TRANS64.TRYWAIT P0, [R3+URZ], R0 ;  /* 0x00000000030075a7 */ /* 0x0044e4000800017f */
[----:B---3--:R-:W-:Y:S05]  /*7f00*/  @!P0 NANOSLEEP.SYNCS 0x989680 ;  /* 0x009896800000895d */ /* 0x008fea0003900000 */
[----:B------:R-:W3:Y:S02]  /*7f10*/  @!P0 SYNCS.PHASECHK.TRANS64 P0, [R3+URZ], R0 ;  /* 0x00000000030085a7 */ /* 0x000ee4000800007f */
[----:B---3--:R-:W-:Y:S05]  /*7f20*/  @!P0 BRA `(.L_x_159) ;  /* 0xfffffffc00f08947 */ /* 0x008fea000383ffff */
.L_x_121:
[----:B------:R-:W-:Y:S05]  /*7f30*/  BSYNC B0 ;  /* 0x0000000000007941 */ /* 0x000fea0003800000 */
.L_x_120:
[----:B------:R-:W-:Y:S05]  /*7f40*/  EXIT ;  /* 0x000000000000794d */ /* 0x000fea0003800000 */
.L_x_18:
[----:B-1----:R-:W-:-:S04]  /*7f50*/  IMAD.U32 R7, RZ, RZ, UR6 ;  /* 0x00000006ff077e24 */ /* 0x002fc8000f8e00ff */
[----:B------:R1:W3:Y:S03]  /*7f60*/  SYNCS.PHASECHK.TRANS64.TRYWAIT P0, [R7+URZ], R6 ;  /* 0x00000006070075a7 */ /* 0x0002e6000800017f */
[----:B---3--:R-:W-:Y:S05]  /*7f70*/  @!P0 NANOSLEEP.SYNCS 0x989680 ;  /* 0x009896800000895d */ /* 0x008fea0003900000 */
[----:B------:R-:W3:Y:S02]  /*7f80*/  @!P0 SYNCS.PHASECHK.TRANS64 P0, [R7+URZ], R6 ;  /* 0x00000006070085a7 */ /* 0x000ee4000800007f */
[----:B---3--:R-:W-:Y:S05]  /*7f90*/  @!P0 BRA `(.L_x_18) ;  /* 0xfffffffc00ec8947 */ /* 0x008fea000383ffff */
[----:B------:R-:W-:Y:S05]  /*7fa0*/  BRA `(.L_x_17) ;  /* 0xffffff9800047947 */ /* 0x000fea000383ffff */
.L_x_24:
[----:B-1----:R-:W-:-:S04]  /*7fb0*/  IMAD.U32 R8, RZ, RZ, UR12 ;  /* 0x0000000cff087e24 */ /* 0x002fc8000f8e00ff */
[----:B------:R1:W3:Y:S03]  /*7fc0*/  SYNCS.PHASECHK.TRANS64.TRYWAIT P0, [R8+URZ], R7 ;  /* 0x00000007080075a7 */ /* 0x0002e6000800017f */
[----:B---3--:R-:W-:Y:S05]  /*7fd0*/  @!P0 NANOSLEEP.SYNCS 0x989680 ;  /* 0x009896800000895d */ /* 0x008fea0003900000 */
[----:B------:R-:W3:Y:S02]  /*7fe0*/  @!P0 SYNCS.PHASECHK.TRANS64 P0, [R8+URZ], R7 ;  /* 0x00000007080085a7 */ /* 0x000ee4000800007f */
[----:B---3--:R-:W-:Y:S05]  /*7ff0*/  @!P0 BRA `(.L_x_24) ;  /* 0xfffffffc00ec8947 */ /* 0x008fea000383ffff */
[----:B------:R-:W-:Y:S05]  /*8000*/  BRA `(.L_x_23) ;  /* 0xffffff9c00747947 */ /* 0x000fea000383ffff */
.L_x_107:
[----:B------:R-:W-:Y:S01]  /*8010*/  BSSY B1, `(.L_x_160) ;  /* 0x0000006000017945 */ /* 0x000fe20003800000 */
[----:B------:R-:W-:-:S07]  /*8020*/  IMAD.MOV.U32 R2, RZ, RZ, -0x1 ;  /* 0xffffffffff027424 */ /* 0x000fce00078e00ff */
[----:B------:R-:W-:Y:S05]  /*8030*/  WARPSYNC.COLLECTIVE R2, `(.L_x_161) ;  /* 0x00000000020c7348 */ /* 0x000fea0003c00000 */
[----:B------:R-:W-:Y:S02]  /*8040*/  ELECT P1, UR62, PT ;  /* 0x00000000003e782f */ /* 0x000fe40003820000 */
[----:B------:R-:W-:Y:S01]  /*8050*/  MOV R2, UR62 ;  /* 0x0000003e00027c02 */ /* 0x000fe20008000f00 */
[----:B------:R-:W-:Y:S10]  /*8060*/  ENDCOLLECTIVE ;  /* 0x000000000000791b */ /* 0x000ff40003800000 */
.L_x_161:
[----:B------:R-:W-:Y:S05]  /*8070*/  BSYNC B1 ;  /* 0x0000000000017941 */ /* 0x000fea0003800000 */
.L_x_160:
[----:B------:R-:W-:Y:S05]  /*8080*/  BRA `(.L_x_162) ;  /* 0xffffffdc00907947 */ /* 0x000fea000383ffff */
.L_x_110:
[----:B-1----:R1:W2:Y:S02]  /*8090*/  SYNCS.PHASECHK.TRANS64.TRYWAIT P1, [R18+URZ+0x128], R7 ;  /* 0x00012807120075a7 */ /* 0x0022a4000802017f */
[----:B--2---:R-:W-:Y:S05]  /*80a0*/  @!P1 NANOSLEEP.SYNCS 0x989680 ;  /* 0x009896800000995d */ /* 0x004fea0003900000 */
[----:B------:R-:W2:Y:S02]  /*80b0*/  @!P1 SYNCS.PHASECHK.TRANS64 P1, [R18+URZ+0x128], R7 ;  /* 0x00012807120095a7 */ /* 0x000ea4000802007f */
[----:B--2---:R-:W-:Y:S05]  /*80c0*/  @!P1 BRA `(.L_x_110) ;  /* 0xfffffffc00f09947 */ /* 0x004fea000383ffff */
[----:B------:R-:W-:Y:S05]  /*80d0*/  BRA `(.L_x_163) ;  /* 0xffffffdc00c47947 */ /* 0x000fea000383ffff */
.L_x_119:
[----:B------:R-:W-:Y:S01]  /*80e0*/  BSSY B0, `(.L_x_164) ;  /* 0x0000006000007945 */ /* 0x000fe20003800000 */
[----:B------:R-:W-:-:S07]  /*80f0*/  IMAD.MOV.U32 R2, RZ, RZ, -0x1 ;  /* 0xffffffffff027424 */ /* 0x000fce00078e00ff */
[----:B------:R-:W-:Y:S05]  /*8100*/  WARPSYNC.COLLECTIVE R2, `(.L_x_165) ;  /* 0x00000000020c7348 */ /* 0x000fea0003c00000 */
[----:B------:R-:W-:Y:S02]  /*8110*/  ELECT P1, UR62, PT ;  /* 0x00000000003e782f */ /* 0x000fe40003820000 */
[----:B------:R-:W-:Y:S01]  /*8120*/  MOV R2, UR62 ;  /* 0x0000003e00027c02 */ /* 0x000fe20008000f00 */
[----:B------:R-:W-:Y:S10]  /*8130*/  ENDCOLLECTIVE ;  /* 0x000000000000791b */ /* 0x000ff40003800000 */
.L_x_165:
[----:B------:R-:W-:Y:S05]  /*8140*/  BSYNC B0 ;  /* 0x0000000000007941 */ /* 0x000fea0003800000 */
.L_x_164:
[----:B------:R-:W-:Y:S01]  /*8150*/  PLOP3.LUT P0, PT, P1, PT, PT, 0x80, 0x0 ;  /* 0x000000000000781c */ /* 0x000fe20000f0f070 */
[----:B------:R-:W-:-:S12]  /*8160*/  BRA `(.L_x_166) ;  /* 0xffffffe800207947 */ /* 0x000fd8000383ffff */
.L_x_123:
[----:B0-----:R0:W1:Y:S02]  /*8170*/  SYNCS.PHASECHK.TRANS64.TRYWAIT P0, [R5+URZ], R2 ;  /* 0x00000002050075a7 */ /* 0x001064000800017f */
[----:B-1----:R-:W-:Y:S05]  /*8180*/  @!P0 NANOSLEEP.SYNCS 0x989680 ;  /* 0x009896800000895d */ /* 0x002fea0003900000 */
[----:B------:R-:W1:Y:S02]  /*8190*/  @!P0 SYNCS.PHASECHK.TRANS64 P0, [R5+URZ], R2 ;  /* 0x00000002050085a7 */ /* 0x000e64000800007f */
[----:B-1----:R-:W-:Y:S05]  /*81a0*/  @!P0 BRA `(.L_x_123) ;  /* 0xfffffffc00f08947 */ /* 0x002fea000383ffff */
[----:B------:R-:W-:Y:S05]  /*81b0*/  BRA `(.L_x_167) ;  /* 0xffffffe800607947 */ /* 0x000fea000383ffff */
.L_x_124:
[----:B0-----:R0:W1:Y:S02]  /*81c0*/  SYNCS.PHASECHK.TRANS64.TRYWAIT P0, [R7+URZ], R4 ;  /* 0x00000004070075a7 */ /* 0x001064000800017f */
[----:B-1----:R-:W-:Y:S05]  /*81d0*/  @!P0 NANOSLEEP.SYNCS 0x989680 ;  /* 0x009896800000895d */ /* 0x002fea0003900000 */
[----:B------:R-:W1:Y:S02]  /*81e0*/  @!P0 SYNCS.PHASECHK.TRANS64 P0, [R7+URZ], R4 ;  /* 0x00000004070085a7 */ /* 0x000e64000800007f */
[----:B-1----:R-:W-:Y:S05]  /*81f0*/  @!P0 BRA `(.L_x_124) ;  /* 0xfffffffc00f08947 */ /* 0x002fea000383ffff */
[----:B------:R-:W-:Y:S05]  /*8200*/  BRA `(.L_x_168) ;  /* 0xffffffe800707947 */ /* 0x000fea000383ffff */
.L_x_125:
[----:B0-----:R0:W1:Y:S02]  /*8210*/  SYNCS.PHASECHK.TRANS64.TRYWAIT P0, [R6+URZ], R5 ;  /* 0x00000005060075a7 */ /* 0x001064000800017f */
[----:B-1----:R-:W-:Y:S05]  /*8220*/  @!P0 NANOSLEEP.SYNCS 0x989680 ;  /* 0x009896800000895d */ /* 0x002fea0003900000 */
[----:B------:R-:W1:Y:S02]  /*8230*/  @!P0 SYNCS.PHASECHK.TRANS64 P0, [R6+URZ], R5 ;  /* 0x00000005060085a7 */ /* 0x000e64000800007f */
[----:B-1----:R-:W-:Y:S05]  /*8240*/  @!P0 BRA `(.L_x_125) ;  /* 0xfffffffc00f08947 */ /* 0x002fea000383ffff */
[----:B------:R-:W-:Y:S05]  /*8250*/  BRA `(.L_x_169) ;  /* 0xffffffe800807947 */ /* 0x000fea000383ffff */
.L_x_126:
[----:B0-----:R0:W1:Y:S02]  /*8260*/  SYNCS.PHASECHK.TRANS64.TRYWAIT P0, [R9+URZ], R4 ;  /* 0x00000004090075a7 */ /* 0x001064000800017f */
[----:B-1----:R-:W-:Y:S05]  /*8270*/  @!P0 NANOSLEEP.SYNCS 0x989680 ;  /* 0x009896800000895d */ /* 0x002fea0003900000 */
[----:B------:R-:W1:Y:S02]  /*8280*/  @!P0 SYNCS.PHASECHK.TRANS64 P0, [R9+URZ], R4 ;  /* 0x00000004090085a7 */ /* 0x000e64000800007f */
[----:B-1----:R-:W-:Y:S05]  /*8290*/  @!P0 BRA `(.L_x_126) ;  /* 0xfffffffc00f08947 */ /* 0x002fea000383ffff */
[----:B------:R-:W-:Y:S05]  /*82a0*/  BRA `(.L_x_170) ;  /* 0xffffffe800907947 */ /* 0x000fea000383ffff */
.L_x_127:
[----:B0-----:R0:W1:Y:S02]  /*82b0*/  SYNCS.PHASECHK.TRANS64.TRYWAIT P0, [R6+URZ], R5 ;  /* 0x00000005060075a7 */ /* 0x001064000800017f */
[----:B-1----:R-:W-:Y:S05]  /*82c0*/  @!P0 NANOSLEEP.SYNCS 0x989680 ;  /* 0x009896800000895d */ /* 0x002fea0003900000 */
[----:B------:R-:W1:Y:S02]  /*82d0*/  @!P0 SYNCS.PHASECHK.TRANS64 P0, [R6+URZ], R5 ;  /* 0x00000005060085a7 */ /* 0x000e64000800007f */
[----:B-1----:R-:W-:Y:S05]  /*82e0*/  @!P0 BRA `(.L_x_127) ;  /* 0xfffffffc00f08947 */ /* 0x002fea000383ffff */
[----:B------:R-:W-:Y:S05]  /*82f0*/  BRA `(.L_x_171) ;  /* 0xffffffe800a07947 */ /* 0x000fea000383ffff */
.L_x_128:
[----:B0-----:R0:W1:Y:S02]  /*8300*/  SYNCS.PHASECHK.TRANS64.TRYWAIT P0, [R9+URZ], R4 ;  /* 0x00000004090075a7 */ /* 0x001064000800017f */
[----:B-1----:R-:W-:Y:S05]  /*8310*/  @!P0 NANOSLEEP.SYNCS 0x989680 ;  /* 0x009896800000895d */ /* 0x002fea0003900000 */
[----:B------:R-:W1:Y:S02]  /*8320*/  @!P0 SYNCS.PHASECHK.TRANS64 P0, [R9+URZ], R4 ;  /* 0x00000004090085a7 */ /* 0x000e64000800007f */
[----:B-1----:R-:W-:Y:S05]  /*8330*/  @!P0 BRA `(.L_x_128) ;  /* 0xfffffffc00f08947 */ /* 0x002fea000383ffff */
[----:B------:R-:W-:Y:S05]  /*8340*/  BRA `(.L_x_172) ;  /* 0xffffffe800b07947 */ /* 0x000fea000383ffff */
.L_x_129:
[----:B0-----:R0:W1:Y:S02]  /*8350*/  SYNCS.PHASECHK.TRANS64.TRYWAIT P0, [R6+URZ], R5 ;  /* 0x00000005060075a7 */ /* 0x001064000800017f */
[----:B-1----:R-:W-:Y:S05]  /*8360*/  @!P0 NANOSLEEP.SYNCS 0x989680 ;  /* 0x009896800000895d */ /* 0x002fea0003900000 */
[----:B------:R-:W1:Y:S02]  /*8370*/  @!P0 SYNCS.PHASECHK.TRANS64 P0, [R6+URZ], R5 ;  /* 0x00000005060085a7 */ /* 0x000e64000800007f */
[----:B-1----:R-:W-:Y:S05]  /*8380*/  @!P0 BRA `(.L_x_129) ;  /* 0xfffffffc00f08947 */ /* 0x002fea000383ffff */
[----:B------:R-:W-:Y:S05]  /*8390*/  BRA `(.L_x_173) ;  /* 0xffffffe800c07947 */ /* 0x000fea000383ffff */
.L_x_130:
[----:B0-----:R0:W1:Y:S02]  /*83a0*/  SYNCS.PHASECHK.TRANS64.TRYWAIT P0, [R9+URZ], R4 ;  /* 0x00000004090075a7 */ /* 0x001064000800017f */
[----:B-1----:R-:W-:Y:S05]  /*83b0*/  @!P0 NANOSLEEP.SYNCS 0x989680 ;  /* 0x009896800000895d */ /* 0x002fea0003900000 */
[----:B------:R-:W1:Y:S02]  /*83c0*/  @!P0 SYNCS.PHASECHK.TRANS64 P0, [R9+URZ], R4 ;  /* 0x00000004090085a7 */ /* 0x000e64000800007f */
[----:B-1----:R-:W-:Y:S05]  /*83d0*/  @!P0 BRA `(.L_x_130) ;  /* 0xfffffffc00f08947 */ /* 0x002fea000383ffff */
[----:B------:R-:W-:Y:S05]  /*83e0*/  BRA `(.L_x_174) ;  /* 0xffffffe800d07947 */ /* 0x000fea000383ffff */
.L_x_131:
[----:B0-----:R0:W1:Y:S02]  /*83f0*/  SYNCS.PHASECHK.TRANS64.TRYWAIT P0, [R6+URZ], R5 ;  /* 0x00000005060075a7 */ /* 0x001064000800017f */
[----:B-1----:R-:W-:Y:S05]  /*8400*/  @!P0 NANOSLEEP.SYNCS 0x989680 ;  /* 0x009896800000895d */ /* 0x002fea0003900000 */
[----:B------:R-:W1:Y:S02]  /*8410*/  @!P0 SYNCS.PHASECHK.TRANS64 P0, [R6+URZ], R5 ;  /* 0x00000005060085a7 */ /* 0x000e64000800007f */
[----:B-1----:R-:W-:Y:S05]  /*8420*/  @!P0 BRA `(.L_x_131) ;  /* 0xfffffffc00f08947 */ /* 0x002fea000383ffff */
[----:B------:R-:W-:Y:S05]  /*8430*/  BRA `(.L_x_175) ;  /* 0xffffffe800e07947 */ /* 0x000fea000383ffff */
.L_x_132:
[----:B0-----:R0:W1:Y:S02]  /*8440*/  SYNCS.PHASECHK.TRANS64.TRYWAIT P0, [R9+URZ], R4 ;  /* 0x00000004090075a7 */ /* 0x001064000800017f */
[----:B-1----:R-:W-:Y:S05]  /*8450*/  @!P0 NANOSLEEP.SYNCS 0x989680 ;  /* 0x009896800000895d */ /* 0x002fea0003900000 */
[----:B------:R-:W1:Y:S02]  /*8460*/  @!P0 SYNCS.PHASECHK.TRANS64 P0, [R9+URZ], R4 ;  /* 0x00000004090085a7 */ /* 0x000e64000800007f */
[----:B-1----:R-:W-:Y:S05]  /*8470*/  @!P0 BRA `(.L_x_132) ;  /* 0xfffffffc00f08947 */ /* 0x002fea000383ffff */
[----:B------:R-:W-:Y:S05]  /*8480*/  BRA `(.L_x_176) ;  /* 0xffffffe800f07947 */ /* 0x000fea000383ffff */
.L_x_133:
[----:B0-----:R0:W1:Y:S02]  /*8490*/  SYNCS.PHASECHK.TRANS64.TRYWAIT P0, [R6+URZ], R5 ;  /* 0x00000005060075a7 */ /* 0x001064000800017f */
[----:B-1----:R-:W-:Y:S05]  /*84a0*/  @!P0 NANOSLEEP.SYNCS 0x989680 ;  /* 0x009896800000895d */ /* 0x002fea0003900000 */
[----:B------:R-:W1:Y:S02]  /*84b0*/  @!P0 SYNCS.PHASECHK.TRANS64 P0, [R6+URZ], R5 ;  /* 0x00000005060085a7 */ /* 0x000e64000800007f */
[----:B-1----:R-:W-:Y:S05]  /*84c0*/  @!P0 BRA `(.L_x_133) ;  /* 0xfffffffc00f08947 */ /* 0x002fea000383ffff */
[----:B------:R-:W-:Y:S05]  /*84d0*/  BRA `(.L_x_177) ;  /* 0xffffffec00007947 */ /* 0x000fea000383ffff */
.L_x_134:
[----:B0-----:R0:W1:Y:S02]  /*84e0*/  SYNCS.PHASECHK.TRANS64.TRYWAIT P0, [R9+URZ], R4 ;  /* 0x00000004090075a7 */ /* 0x001064000800017f */
[----:B-1----:R-:W-:Y:S05]  /*84f0*/  @!P0 NANOSLEEP.SYNCS 0x989680 ;  /* 0x009896800000895d */ /* 0x002fea0003900000 */
[----:B------:R-:W1:Y:S02]  /*8500*/  @!P0 SYNCS.PHASECHK.TRANS64 P0, [R9+URZ], R4 ;  /* 0x00000004090085a7 */ /* 0x000e64000800007f */
[----:B-1----:R-:W-:Y:S05]  /*8510*/  @!P0 BRA `(.L_x_134) ;  /* 0xfffffffc00f08947 */ /* 0x002fea000383ffff */
[----:B------:R-:W-:Y:S05]  /*8520*/  BRA `(.L_x_178) ;  /* 0xffffffec00107947 */ /* 0x000fea000383ffff */
.L_x_135:
[----:B0-----:R0:W1:Y:S02]  /*8530*/  SYNCS.PHASECHK.TRANS64.TRYWAIT P0, [R6+URZ], R5 ;  /* 0x00000005060075a7 */ /* 0x001064000800017f */
[----:B-1----:R-:W-:Y:S05]  /*8540*/  @!P0 NANOSLEEP.SYNCS 0x989680 ;  /* 0x009896800000895d */ /* 0x002fea0003900000 */
[----:B------:R-:W1:Y:S02]  /*8550*/  @!P0 SYNCS.PHASECHK.TRANS64 P0, [R6+URZ], R5 ;  /* 0x00000005060085a7 */ /* 0x000e64000800007f */
[----:B-1----:R-:W-:Y:S05]  /*8560*/  @!P0 BRA `(.L_x_135) ;  /* 0xfffffffc00f08947 */ /* 0x002fea000383ffff */
[----:B------:R-:W-:Y:S05]  /*8570*/  BRA `(.L_x_179) ;  /* 0xffffffec00207947 */ /* 0x000fea000383ffff */
.L_x_136:
[----:B0-----:R0:W1:Y:S02]  /*8580*/  SYNCS.PHASECHK.TRANS64.TRYWAIT P0, [R9+URZ], R4 ;  /* 0x00000004090075a7 */ /* 0x001064000800017f */
[----:B-1----:R-:W-:Y:S05]  /*8590*/  @!P0 NANOSLEEP.SYNCS 0x989680 ;  /* 0x009896800000895d */ /* 0x002fea0003900000 */
[----:B------:R-:W1:Y:S02]  /*85a0*/  @!P0 SYNCS.PHASECHK.TRANS64 P0, [R9+URZ], R4 ;  /* 0x00000004090085a7 */ /* 0x000e64000800007f */
[----:B-1----:R-:W-:Y:S05]  /*85b0*/  @!P0 BRA `(.L_x_136) ;  /* 0xfffffffc00f08947 */ /* 0x002fea000383ffff */
[----:B------:R-:W-:Y:S05]  /*85c0*/  BRA `(.L_x_180) ;  /* 0xffffffec00307947 */ /* 0x000fea000383ffff */
.L_x_137:
[----:B0-----:R0:W1:Y:S02]  /*85d0*/  SYNCS.PHASECHK.TRANS64.TRYWAIT P0, [R6+URZ], R5 ;  /* 0x00000005060075a7 */ /* 0x001064000800017f */
[----:B-1----:R-:W-:Y:S05]  /*85e0*/  @!P0 NANOSLEEP.SYNCS 0x989680 ;  /* 0x009896800000895d */ /* 0x002fea0003900000 */
[----:B------:R-:W1:Y:S02]  /*85f0*/  @!P0 SYNCS.PHASECHK.TRANS64 P0, [R6+URZ], R5 ;  /* 0x00000005060085a7 */ /* 0x000e64000800007f */
[----:B-1----:R-:W-:Y:S05]  /*8600*/  @!P0 BRA `(.L_x_137) ;  /* 0xfffffffc00f08947 */ /* 0x002fea000383ffff */
[----:B------:R-:W-:Y:S05]  /*8610*/  BRA `(.L_x_181) ;  /* 0xffffffec00407947 */ /* 0x000fea000383ffff */
.L_x_138:
[----:B0-----:R0:W1:Y:S02]  /*8620*/  SYNCS.PHASECHK.TRANS64.TRYWAIT P0, [R9+URZ], R4 ;  /* 0x00000004090075a7 */ /* 0x001064000800017f */
[----:B-1----:R-:W-:Y:S05]  /*8630*/  @!P0 NANOSLEEP.SYNCS 0x989680 ;  /* 0x009896800000895d */ /* 0x002fea0003900000 */
[----:B------:R-:W1:Y:S02]  /*8640*/  @!P0 SYNCS.PHASECHK.TRANS64 P0, [R9+URZ], R4 ;  /* 0x00000004090085a7 */ /* 0x000e64000800007f */
[----:B-1----:R-:W-:Y:S05]  /*8650*/  @!P0 BRA `(.L_x_138) ;  /* 0xfffffffc00f08947 */ /* 0x002fea000383ffff */
[----:B------:R-:W-:Y:S05]  /*8660*/  BRA `(.L_x_182) ;  /* 0xffffffec00507947 */ /* 0x000fea000383ffff */
.L_x_139:
[----:B0-----:R0:W1:Y:S02]  /*8670*/  SYNCS.PHASECHK.TRANS64.TRYWAIT P0, [R6+URZ], R5 ;  /* 0x00000005060075a7 */ /* 0x001064000800017f */
[----:B-1----:R-:W-:Y:S05]  /*8680*/  @!P0 NANOSLEEP.SYNCS 0x989680 ;  /* 0x009896800000895d */ /* 0x002fea0003900000 */
[----:B------:R-:W1:Y:S02]  /*8690*/  @!P0 SYNCS.PHASECHK.TRANS64 P0, [R6+URZ], R5 ;  /* 0x00000005060085a7 */ /* 0x000e64000800007f */
[----:B-1----:R-:W-:Y:S05]  /*86a0*/  @!P0 BRA `(.L_x_139) ;  /* 0xfffffffc00f08947 */ /* 0x002fea000383ffff */
[----:B------:R-:W-:Y:S05]  /*86b0*/  BRA `(.L_x_183) ;  /* 0xffffffec00607947 */ /* 0x000fea000383ffff */
.L_x_140:
[----:B0-----:R0:W1:Y:S02]  /*86c0*/  SYNCS.PHASECHK.TRANS64.TRYWAIT P0, [R9+URZ], R4 ;  /* 0x00000004090075a7 */ /* 0x001064000800017f */
[----:B-1----:R-:W-:Y:S05]  /*86d0*/  @!P0 NANOSLEEP.SYNCS 0x989680 ;  /* 0x009896800000895d */ /* 0x002fea0003900000 */
[----:B------:R-:W1:Y:S02]  /*86e0*/  @!P0 SYNCS.PHASECHK.TRANS64 P0, [R9+URZ], R4 ;  /* 0x00000004090085a7 */ /* 0x000e64000800007f */
[----:B-1----:R-:W-:Y:S05]  /*86f0*/  @!P0 BRA `(.L_x_140) ;  /* 0xfffffffc00f08947 */ /* 0x002fea000383ffff */
[----:B------:R-:W-:Y:S05]  /*8700*/  BRA `(.L_x_184) ;  /* 0xffffffec00707947 */ /* 0x000fea000383ffff */
.L_x_141:
[----:B0-----:R0:W1:Y:S02]  /*8710*/  SYNCS.PHASECHK.TRANS64.TRYWAIT P0, [R6+URZ], R5 ;  /* 0x00000005060075a7 */ /* 0x001064000800017f */
[----:B-1----:R-:W-:Y:S05]  /*8720*/  @!P0 NANOSLEEP.SYNCS 0x989680 ;  /* 0x009896800000895d */ /* 0x002fea0003900000 */
[----:B------:R-:W1:Y:S02]  /*8730*/  @!P0 SYNCS.PHASECHK.TRANS64 P0, [R6+URZ], R5 ;  /* 0x00000005060085a7 */ /* 0x000e64000800007f */
[----:B-1----:R-:W-:Y:S05]  /*8740*/  @!P0 BRA `(.L_x_141) ;  /* 0xfffffffc00f08947 */ /* 0x002fea000383ffff */
[----:B------:R-:W-:Y:S05]  /*8750*/  BRA `(.L_x_185) ;  /* 0xffffffec00807947 */ /* 0x000fea000383ffff */
.L_x_142:
[----:B0-----:R0:W1:Y:S02]  /*8760*/  SYNCS.PHASECHK.TRANS64.TRYWAIT P0, [R9+URZ], R4 ;  /* 0x00000004090075a7 */ /* 0x001064000800017f */
[----:B-1----:R-:W-:Y:S05]  /*8770*/  @!P0 NANOSLEEP.SYNCS 0x989680 ;  /* 0x009896800000895d */ /* 0x002fea0003900000 */
[----:B------:R-:W1:Y:S02]  /*8780*/  @!P0 SYNCS.PHASECHK.TRANS64 P0, [R9+URZ], R4 ;  /* 0x00000004090085a7 */ /* 0x000e64000800007f */
[----:B-1----:R-:W-:Y:S05]  /*8790*/  @!P0 BRA `(.L_x_142) ;  /* 0xfffffffc00f08947 */ /* 0x002fea000383ffff */
[----:B------:R-:W-:Y:S05]  /*87a0*/  BRA `(.L_x_186) ;  /* 0xffffffec00907947 */ /* 0x000fea000383ffff */
.L_x_143:
[----:B0-----:R0:W1:Y:S02]  /*87b0*/  SYNCS.PHASECHK.TRANS64.TRYWAIT P0, [R6+URZ], R5 ;  /* 0x00000005060075a7 */ /* 0x001064000800017f */
[----:B-1----:R-:W-:Y:S05]  /*87c0*/  @!P0 NANOSLEEP.SYNCS 0x989680 ;  /* 0x009896800000895d */ /* 0x002fea0003900000 */
[----:B------:R-:W1:Y:S02]  /*87d0*/  @!P0 SYNCS.PHASECHK.TRANS64 P0, [R6+URZ], R5 ;  /* 0x00000005060085a7 */ /* 0x000e64000800007f */
[----:B-1----:R-:W-:Y:S05]  /*87e0*/  @!P0 BRA `(.L_x_143) ;  /* 0xfffffffc00f08947 */ /* 0x002fea000383ffff */
[----:B------:R-:W-:Y:S05]  /*87f0*/  BRA `(.L_x_187) ;  /* 0xffffffec00a07947 */ /* 0x000fea000383ffff */
.L_x_144:
[----:B0-----:R0:W1:Y:S02]  /*8800*/  SYNCS.PHASECHK.TRANS64.TRYWAIT P0, [R9+URZ], R4 ;  /* 0x00000004090075a7 */ /* 0x001064000800017f */
[----:B-1----:R-:W-:Y:S05]  /*8810*/  @!P0 NANOSLEEP.SYNCS 0x989680 ;  /* 0x009896800000895d */ /* 0x002fea0003900000 */
[----:B------:R-:W1:Y:S02]  /*8820*/  @!P0 SYNCS.PHASECHK.TRANS64 P0, [R9+URZ], R4 ;  /* 0x00000004090085a7 */ /* 0x000e64000800007f */
[----:B-1----:R-:W-:Y:S05]  /*8830*/  @!P0 BRA `(.L_x_144) ;  /* 0xfffffffc00f08947 */ /* 0x002fea000383ffff */
[----:B------:R-:W-:Y:S05]  /*8840*/  BRA `(.L_x_188) ;  /* 0xffffffec00b07947 */ /* 0x000fea000383ffff */
.L_x_145:
[----:B0-----:R0:W1:Y:S02]  /*8850*/  SYNCS.PHASECHK.TRANS64.TRYWAIT P0, [R6+URZ], R5 ;  /* 0x00000005060075a7 */ /* 0x001064000800017f */
[----:B-1----:R-:W-:Y:S05]  /*8860*/  @!P0 NANOSLEEP.SYNCS 0x989680 ;  /* 0x009896800000895d */ /* 0x002fea0003900000 */
[----:B------:R-:W1:Y:S02]  /*8870*/  @!P0 SYNCS.PHASECHK.TRANS64 P0, [R6+URZ], R5 ;  /* 0x00000005060085a7 */ /* 0x000e64000800007f */
[----:B-1----:R-:W-:Y:S05]  /*8880*/  @!P0 BRA `(.L_x_145) ;  /* 0xfffffffc00f08947 */ /* 0x002fea000383ffff */
[----:B------:R-:W-:Y:S05]  /*8890*/  BRA `(.L_x_189) ;  /* 0xffffffec00c07947 */ /* 0x000fea000383ffff */
.L_x_146:
[----:B0-----:R0:W1:Y:S02]  /*88a0*/  SYNCS.PHASECHK.TRANS64.TRYWAIT P0, [R9+URZ], R4 ;  /* 0x00000004090075a7 */ /* 0x001064000800017f */
[----:B-1----:R-:W-:Y:S05]  /*88b0*/  @!P0 NANOSLEEP.SYNCS 0x989680 ;  /* 0x009896800000895d */ /* 0x002fea0003900000 */
[----:B------:R-:W1:Y:S02]  /*88c0*/  @!P0 SYNCS.PHASECHK.TRANS64 P0, [R9+URZ], R4 ;  /* 0x00000004090085a7 */ /* 0x000e64000800007f */
[----:B-1----:R-:W-:Y:S05]  /*88d0*/  @!P0 BRA `(.L_x_146) ;  /* 0xfffffffc00f08947 */ /* 0x002fea000383ffff */
[----:B------:R-:W-:Y:S05]  /*88e0*/  BRA `(.L_x_190) ;  /* 0xffffffec00d07947 */ /* 0x000fea000383ffff */
.L_x_147:
[----:B0-----:R0:W1:Y:S02]  /*88f0*/  SYNCS.PHASECHK.TRANS64.TRYWAIT P0, [R6+URZ], R5 ;  /* 0x00000005060075a7 */ /* 0x001064000800017f */
[----:B-1----:R-:W-:Y:S05]  /*8900*/  @!P0 NANOSLEEP.SYNCS 0x989680 ;  /* 0x009896800000895d */ /* 0x002fea0003900000 */
[----:B------:R-:W1:Y:S02]  /*8910*/  @!P0 SYNCS.PHASECHK.TRANS64 P0, [R6+URZ], R5 ;  /* 0x00000005060085a7 */ /* 0x000e64000800007f */
[----:B-1----:R-:W-:Y:S05]  /*8920*/  @!P0 BRA `(.L_x_147) ;  /* 0xfffffffc00f08947 */ /* 0x002fea000383ffff */
[----:B------:R-:W-:Y:S05]  /*8930*/  BRA `(.L_x_191) ;  /* 0xffffffec00e07947 */ /* 0x000fea000383ffff */
.L_x_148:
[----:B0-----:R0:W1:Y:S02]  /*8940*/  SYNCS.PHASECHK.TRANS64.TRYWAIT P0, [R9+URZ], R4 ;  /* 0x00000004090075a7 */ /* 0x001064000800017f */
[----:B-1----:R-:W-:Y:S05]  /*8950*/  @!P0 NANOSLEEP.SYNCS 0x989680 ;  /* 0x009896800000895d */ /* 0x002fea0003900000 */
[----:B------:R-:W1:Y:S02]  /*8960*/  @!P0 SYNCS.PHASECHK.TRANS64 P0, [R9+URZ], R4 ;  /* 0x00000004090085a7 */ /* 0x000e64000800007f */
[----:B-1----:R-:W-:Y:S05]  /*8970*/  @!P0 BRA `(.L_x_148) ;  /* 0xfffffffc00f08947 */ /* 0x002fea000383ffff */
[----:B------:R-:W-:Y:S05]  /*8980*/  BRA `(.L_x_192) ;  /* 0xffffffec00f07947 */ /* 0x000fea000383ffff */
.L_x_149:
[----:B0-----:R0:W1:Y:S02]  /*8990*/  SYNCS.PHASECHK.TRANS64.TRYWAIT P0, [R6+URZ], R5 ;  /* 0x00000005060075a7 */ /* 0x001064000800017f */
[----:B-1----:R-:W-:Y:S05]  /*89a0*/  @!P0 NANOSLEEP.SYNCS 0x989680 ;  /* 0x009896800000895d */ /* 0x002fea0003900000 */
[----:B------:R-:W1:Y:S02]  /*89b0*/  @!P0 SYNCS.PHASECHK.TRANS64 P0, [R6+URZ], R5 ;  /* 0x00000005060085a7 */ /* 0x000e64000800007f */
[----:B-1----:R-:W-:Y:S05]  /*89c0*/  @!P0 BRA `(.L_x_149) ;  /* 0xfffffffc00f08947 */ /* 0x002fea000383ffff */
[----:B------:R-:W-:Y:S05]  /*89d0*/  BRA `(.L_x_193) ;  /* 0xfffffff000007947 */ /* 0x000fea000383ffff */
.L_x_150:
[----:B0-----:R0:W1:Y:S02]  /*89e0*/  SYNCS.PHASECHK.TRANS64.TRYWAIT P0, [R9+URZ], R4 ;  /* 0x00000004090075a7 */ /* 0x001064000800017f */
[----:B-1----:R-:W-:Y:S05]  /*89f0*/  @!P0 NANOSLEEP.SYNCS 0x989680 ;  /* 0x009896800000895d */ /* 0x002fea0003900000 */
[----:B------:R-:W1:Y:S02]  /*8a00*/  @!P0 SYNCS.PHASECHK.TRANS64 P0, [R9+URZ], R4 ;  /* 0x00000004090085a7 */ /* 0x000e64000800007f */
[----:B-1----:R-:W-:Y:S05]  /*8a10*/  @!P0 BRA `(.L_x_150) ;  /* 0xfffffffc00f08947 */ /* 0x002fea000383ffff */
[----:B------:R-:W-:Y:S05]  /*8a20*/  BRA `(.L_x_194) ;  /* 0xfffffff000107947 */ /* 0x000fea000383ffff */
.L_x_151:
[----:B0-----:R0:W1:Y:S02]  /*8a30*/  SYNCS.PHASECHK.TRANS64.TRYWAIT P0, [R6+URZ], R5 ;  /* 0x00000005060075a7 */ /* 0x001064000800017f */
[----:B-1----:R-:W-:Y:S05]  /*8a40*/  @!P0 NANOSLEEP.SYNCS 0x989680 ;  /* 0x009896800000895d */ /* 0x002fea0003900000 */
[----:B------:R-:W1:Y:S02]  /*8a50*/  @!P0 SYNCS.PHASECHK.TRANS64 P0, [R6+URZ], R5 ;  /* 0x00000005060085a7 */ /* 0x000e64000800007f */
[----:B-1----:R-:W-:Y:S05]  /*8a60*/  @!P0 BRA `(.L_x_151) ;  /* 0xfffffffc00f08947 */ /* 0x002fea000383ffff */
[----:B------:R-:W-:Y:S05]  /*8a70*/  BRA `(.L_x_195) ;  /* 0xfffffff000207947 */ /* 0x000fea000383ffff */
.L_x_152:
[----:B0-----:R0:W1:Y:S02]  /*8a80*/  SYNCS.PHASECHK.TRANS64.TRYWAIT P0, [R9+URZ], R4 ;  /* 0x00000004090075a7 */ /* 0x001064000800017f */
[----:B-1----:R-:W-:Y:S05]  /*8a90*/  @!P0 NANOSLEEP.SYNCS 0x989680 ;  /* 0x009896800000895d */ /* 0x002fea0003900000 */
[----:B------:R-:W1:Y:S02]  /*8aa0*/  @!P0 SYNCS.PHASECHK.TRANS64 P0, [R9+URZ], R4 ;  /* 0x00000004090085a7 */ /* 0x000e64000800007f */
[----:B-1----:R-:W-:Y:S05]  /*8ab0*/  @!P0 BRA `(.L_x_152) ;  /* 0xfffffffc00f08947 */ /* 0x002fea000383ffff */
[----:B------:R-:W-:Y:S05]  /*8ac0*/  BRA `(.L_x_196) ;  /* 0xfffffff000307947 */ /* 0x000fea000383ffff */
.L_x_153:
[----:B0-----:R0:W1:Y:S02]  /*8ad0*/  SYNCS.PHASECHK.TRANS64.TRYWAIT P0, [R6+URZ], R5 ;  /* 0x00000005060075a7 */ /* 0x001064000800017f */
[----:B-1----:R-:W-:Y:S05]  /*8ae0*/  @!P0 NANOSLEEP.SYNCS 0x989680 ;  /* 0x009896800000895d */ /* 0x002fea0003900000 */
[----:B------:R-:W1:Y:S02]  /*8af0*/  @!P0 SYNCS.PHASECHK.TRANS64 P0, [R6+URZ], R5 ;  /* 0x00000005060085a7 */ /* 0x000e64000800007f */
[----:B-1----:R-:W-:Y:S05]  /*8b00*/  @!P0 BRA `(.L_x_153) ;  /* 0xfffffffc00f08947 */ /* 0x002fea000383ffff */
[----:B------:R-:W-:Y:S05]  /*8b10*/  BRA `(.L_x_197) ;  /* 0xfffffff000407947 */ /* 0x000fea000383ffff */
.L_x_154:
[----:B0-----:R0:W1:Y:S02]  /*8b20*/  SYNCS.PHASECHK.TRANS64.TRYWAIT P0, [R9+URZ], R4 ;  /* 0x00000004090075a7 */ /* 0x001064000800017f */
[----:B-1----:R-:W-:Y:S05]  /*8b30*/  @!P0 NANOSLEEP.SYNCS 0x989680 ;  /* 0x009896800000895d */ /* 0x002fea0003900000 */
[----:B------:R-:W1:Y:S02]  /*8b40*/  @!P0 SYNCS.PHASECHK.TRANS64 P0, [R9+URZ], R4 ;  /* 0x00000004090085a7 */ /* 0x000e64000800007f */
[----:B-1----:R-:W-:Y:S05]  /*8b50*/  @!P0 BRA `(.L_x_154) ;  /* 0xfffffffc00f08947 */ /* 0x002fea000383ffff */
[----:B------:R-:W-:Y:S05]  /*8b60*/  BRA `(.L_x_198) ;  /* 0xfffffff000507947 */ /* 0x000fea000383ffff */
.L_x_155:
[----:B0-----:R0:W1:Y:S02]  /*8b70*/  SYNCS.PHASECHK.TRANS64.TRYWAIT P0, [R6+URZ], R5 ;  /* 0x00000005060075a7 */ /* 0x001064000800017f */
[----:B-1----:R-:W-:Y:S05]  /*8b80*/  @!P0 NANOSLEEP.SYNCS 0x989680 ;  /* 0x009896800000895d */ /* 0x002fea0003900000 */
[----:B------:R-:W1:Y:S02]  /*8b90*/  @!P0 SYNCS.PHASECHK.TRANS64 P0, [R6+URZ], R5 ;  /* 0x00000005060085a7 */ /* 0x000e64000800007f */
[----:B-1----:R-:W-:Y:S05]  /*8ba0*/  @!P0 BRA `(.L_x_155) ;  /* 0xfffffffc00f08947 */ /* 0x002fea000383ffff */
[----:B------:R-:W-:Y:S05]  /*8bb0*/  BRA `(.L_x_199) ;  /* 0xfffffff000607947 */ /* 0x000fea000383ffff */
.L_x_156:
[----:B0-----:R0:W1:Y:S02]  /*8bc0*/  SYNCS.PHASECHK.TRANS64.TRYWAIT P0, [R9+URZ], R4 ;  /* 0x00000004090075a7 */ /* 0x001064000800017f */
[----:B-1----:R-:W-:Y:S05]  /*8bd0*/  @!P0 NANOSLEEP.SYNCS 0x989680 ;  /* 0x009896800000895d */ /* 0x002fea0003900000 */
[----:B------:R-:W1:Y:S02]  /*8be0*/  @!P0 SYNCS.PHASECHK.TRANS64 P0, [R9+URZ], R4 ;  /* 0x00000004090085a7 */ /* 0x000e64000800007f */
[----:B-1----:R-:W-:Y:S05]  /*8bf0*/  @!P0 BRA `(.L_x_156) ;  /* 0xfffffffc00f08947 */ /* 0x002fea000383ffff */
[----:B------:R-:W-:Y:S05]  /*8c00*/  BRA `(.L_x_200) ;  /* 0xfffffff000707947 */ /* 0x000fea000383ffff */
.L_x_157:
[----:B0-----:R0:W1:Y:S02]  /*8c10*/  SYNCS.PHASECHK.TRANS64.TRYWAIT P0, [R8+URZ], R5 ;  /* 0x00000005080075a7 */ /* 0x001064000800017f */
[----:B-1----:R-:W-:Y:S05]  /*8c20*/  @!P0 NANOSLEEP.SYNCS 0x989680 ;  /* 0x009896800000895d */ /* 0x002fea0003900000 */
[----:B------:R-:W1:Y:S02]  /*8c30*/  @!P0 SYNCS.PHASECHK.TRANS64 P0, [R8+URZ], R5 ;  /* 0x00000005080085a7 */ /* 0x000e64000800007f */
[----:B-1----:R-:W-:Y:S05]  /*8c40*/  @!P0 BRA `(.L_x_157) ;  /* 0xfffffffc00f08947 */ /* 0x002fea000383ffff */
[----:B------:R-:W-:Y:S05]  /*8c50*/  BRA `(.L_x_201) ;  /* 0xfffffff000807947 */ /* 0x000fea000383ffff */
.L_x_158:
[----:B-1----:R1:W2:Y:S02]  /*8c60*/  SYNCS.PHASECHK.TRANS64.TRYWAIT P0, [R11+URZ], R6 ;  /* 0x000000060b0075a7 */ /* 0x0022a4000800017f */
[----:B--2---:R-:W-:Y:S05]  /*8c70*/  @!P0 NANOSLEEP.SYNCS 0x989680 ;  /* 0x009896800000895d */ /* 0x004fea0003900000 */
[----:B------:R-:W2:Y:S02]  /*8c80*/  @!P0 SYNCS.PHASECHK.TRANS64 P0, [R11+URZ], R6 ;  /* 0x000000060b0085a7 */ /* 0x000ea4000800007f */
[----:B--2---:R-:W-:Y:S05]  /*8c90*/  @!P0 BRA `(.L_x_158) ;  /* 0xfffffffc00f08947 */ /* 0x004fea000383ffff */
[----:B------:R-:W-:Y:S05]  /*8ca0*/  BRA `(.L_x_202) ;  /* 0xfffffff000887947 */ /* 0x000fea000383ffff */
.L_x_203:
[----:B------:R-:W-:-:S00]  /*8cb0*/  BRA `(.L_x_203) ;  /* 0xfffffffc00fc7947 */ /* 0x000fc0000383ffff */
[----:B------:R-:W-:-:S00]  /*8cc0*/  NOP ;  /* 0x0000000000007918 */ /* 0x000fc00000000000 */
        /* <DEDUP_REMOVED lines=11> */
.L_x_204:


//--------------------- .nv.shared._ZN7cutlass13device_kernelINS_4gemm6kernel13GemmUniversalIN4cute5tupleIJiiiiEEENS1_10collective13CollectiveMmaINS1_37MainloopSm90TmaGmmaWarpSpecializedFP8ILi37ENS5_IJNS4_1CILi1EEESB_SB_EEENS1_35KernelTmaWarpSpecializedCooperativeEEENS5_IJNSA_ILi128EEENSA_ILi64EEENSA_ILi32EEEEEENS_12float_e4m3_tENS5_IJlSB_lEEENS_12float_e5m2_tESK_NS4_8TiledMMAINS4_8MMA_AtomIJNS4_4SM904GMMA30MMA_64x64x32_F32E4M3E5M2_SS_TNILNSP_7ScaleInE1ELSR_1EEEEEENS4_6LayoutINS5_IJNSA_ILi2EEESB_SB_EEENS5_IJSB_NSA_ILi0EEESX_EEEEENS5_IJNS4_10UnderscoreES10_S10_EEEEENS4_13SM90_TMA_LOADENS4_14ComposedLayoutINS4_7SwizzleILi1ELi4ELi3EEENS4_18smem_ptr_flag_bitsILi8EEENSU_INS5_IJNSA_ILi8EEESH_EEENS5_IJSH_SB_EEEEEEEvNS4_8identityES13_S1D_vS1E_EENS_8epilogue10collective6detail29Sm90TmaWarpSpecializedAdapterINS1H_15DefaultEpilogueISJ_SK_SK_NS1G_6thread17LinearCombinationISJ_Li1EffLNS1L_9ScaleType4KindE0ELNS_15FloatRoundStyleE2ESJ_EENS1_15EpilogueDefaultEEEEEvvEEEEvNT_6ParamsE --------------------------
	.section	.nv.shared._ZN7cutlass13device_kernelINS_4gemm6kernel13GemmUniversalIN4cute5tupleIJiiiiEEENS1_10collective13CollectiveMmaINS1_37MainloopSm90TmaGmmaWarpSpecializedFP8ILi37ENS5_IJNS4_1CILi1EEESB_SB_EEENS1_35KernelTmaWarpSpecializedCooperativeEEENS5_IJNSA_ILi128EEENSA_ILi64EEENSA_ILi32EEEEEENS_12float_e4m3_tENS5_IJlSB_lEEENS_12float_e5m2_tESK_NS4_8TiledMMAINS4_8MMA_AtomIJNS4_4SM904GMMA30MMA_64x64x32_F32E4M3E5M2_SS_TNILNSP_7ScaleInE1ELSR_1EEEEEENS4_6LayoutINS5_IJNSA_ILi2EEESB_SB_EEENS5_IJSB_NSA_ILi0EEESX_EEEEENS5_IJNS4_10UnderscoreES10_S10_EEEEENS4_13SM90_TMA_LOADENS4_14ComposedLayoutINS4_7SwizzleILi1ELi4ELi3EEENS4_18smem_ptr_flag_bitsILi8EEENSU_INS5_IJNSA_ILi8EEESH_EEENS5_IJSH_SB_EEEEEEEvNS4_8identityES13_S1D_vS1E_EENS_8epilogue10collective6detail29Sm90TmaWarpSpecializedAdapterINS1H_15DefaultEpilogueISJ_SK_SK_NS1G_6thread17LinearCombinationISJ_Li1EffLNS1L_9ScaleType4KindE0ELNS_15FloatRoundStyleE2ESJ_EENS1_15EpilogueDefaultEEEEEvvEEEEvNT_6ParamsE,"aw",@nobits
	.sectionflags	@""
	.align	16
	.zero		1024


//--------------------- .nv.shared.reserved.0     --------------------------
	.section	.nv.shared.reserved.0,"aw",@nobits
	.weak		__nv_reservedSMEM_offset_0_alias
	.size		__nv_reservedSMEM_offset_0_alias, 0, 0
	.other		__nv_reservedSMEM_offset_0_alias,@"STO_CUDA_RESERVED_SHARED STV_DEFAULT"
__nv_reservedSMEM_offset_0_alias:
	.zero		0


//--------------------- .nv.global                --------------------------
	.section	.nv.global,"aw",@nobits
.nv.global:
	.type		_ZN40_INTERNAL_8387c624_4_k_cu_1892f6bd_266484cute1_E,@object
	.size		_ZN40_INTERNAL_8387c624_4_k_cu_1892f6bd_266484cute1_E,(_ZN40_INTERNAL_8387c624_4_k_cu_1892f6bd_266484cuda3std3__45__cpo6cbeginE - _ZN40_INTERNAL_8387c624_4_k_cu_1892f6bd_266484cute1_E)
_ZN40_INTERNAL_8387c624_4_k_cu_1892f6bd_266484cute1_E:
	.zero		1
	.type		_ZN40_INTERNAL_8387c624_4_k_cu_1892f6bd_266484cuda3std3__45__cpo6cbeginE,@object
	.size		_ZN40_INTERNAL_8387c624_4_k_cu_1892f6bd_266484cuda3std3__45__cpo6cbeginE,(_ZN40_INTERNAL_8387c624_4_k_cu_1892f6bd_266484cuda3std3__48in_placeE - _ZN40_INTERNAL_8387c624_4_k_cu_1892f6bd_266484cuda3std3__45__cpo6cbeginE)
_ZN40_INTERNAL_8387c624_4_k_cu_1892f6bd_266484cuda3std3__45__cpo6cbeginE:
	.zero		1
	.type		_ZN40_INTERNAL_8387c624_4_k_cu_1892f6bd_266484cuda3std3__48in_placeE,@object
	.size		_ZN40_INTERNAL_8387c624_4_k_cu_1892f6bd_266484cuda3std3__48in_placeE,(_ZN40_INTERNAL_8387c624_4_k_cu_1892f6bd_266484cuda3std6ranges3__45__cpo9iter_moveE - _ZN40_INTERNAL_8387c624_4_k_cu_1892f6bd_266484cuda3std3__48in_placeE)
_ZN40_INTERNAL_8387c624_4_k_cu_1892f6bd_266484cuda3std3__48in_placeE:
	.zero		1
	.type		_ZN40_INTERNAL_8387c624_4_k_cu_1892f6bd_266484cuda3std6ranges3__45__cpo9iter_moveE,@object
	.size		_ZN40_INTERNAL_8387c624_4_k_cu_1892f6bd_266484cuda3std6ranges3__45__cpo9iter_moveE,(_ZN40_INTERNAL_8387c624_4_k_cu_1892f6bd_266484cuda3std3__45__cpo5beginE - _ZN40_INTERNAL_8387c624_4_k_cu_1892f6bd_266484cuda3std6ranges3__45__cpo9iter_moveE)
_ZN40_INTERNAL_8387c624_4_k_cu_1892f6bd_266484cuda3std6ranges3__45__cpo9iter_moveE:
	.zero		1
	.type		_ZN40_INTERNAL_8387c624_4_k_cu_1892f6bd_266484cuda3std3__45__cpo5beginE,@object
	.size		_ZN40_INTERNAL_8387c624_4_k_cu_1892f6bd_266484cuda3std3__45__cpo5beginE,(_ZN40_INTERNAL_8387c624_4_k_cu_1892f6bd_266484cuda3std3__442_GLOBAL__N__8387c624_4_k_cu_1892f6bd_266486ignoreE - _ZN40_INTERNAL_8387c624_4_k_cu_1892f6bd_266484cuda3std3__45__cpo5beginE)
_ZN40_INTERNAL_8387c624_4_k_cu_1892f6bd_266484cuda3std3__45__cpo5beginE:
	.zero		1
	.type		_ZN40_INTERNAL_8387c624_4_k_cu_1892f6bd_266484cuda3std3__442_GLOBAL__N__8387c624_4_k_cu_1892f6bd_266486ignoreE,@object
	.size		_ZN40_INTERNAL_8387c624_4_k_cu_1892f6bd_266484cuda3std3__442_GLOBAL__N__8387c624_4_k_cu_1892f6bd_266486ignoreE,(_ZN40_INTERNAL_8387c624_4_k_cu_1892f6bd_266484cute7productE - _ZN40_INTERNAL_8387c624_4_k_cu_1892f6bd_266484cuda3std3__442_GLOBAL__N__8387c624_4_k_cu_1892f6bd_266486ignoreE)
_ZN40_INTERNAL_8387c624_4_k_cu_1892f6bd_266484cuda3std3__442_GLOBAL__N__8387c624_4_k_cu_1892f6bd_266486ignoreE:
	.zero		1
	.type		_ZN40_INTERNAL_8387c624_4_k_cu_1892f6bd_266484cute7productE,@object
	.size		_ZN40_INTERNAL_8387c624_4_k_cu_1892f6bd_266484cute7productE,(_ZN40_INTERNAL_8387c624_4_k_cu_1892f6bd_266484cuda3std3__45__cpo3endE - _ZN40_INTERNAL_8387c624_4_k_cu_1892f6bd_266484cute7productE)
_ZN40_INTERNAL_8387c624_4_k_cu_1892f6bd_266484cute7productE:
	.zero		1
	.type		_ZN40_INTERNAL_8387c624_4_k_cu_1892f6bd_266484cuda3std3__45__cpo3endE,@object
	.size		_ZN40_INTERNAL_8387c624_4_k_cu_1892f6bd_266484cuda3std3__45__cpo3endE,(_ZN40_INTERNAL_8387c624_4_k_cu_1892f6bd_266484cuda3std3__419piecewise_constructE - _ZN40_INTERNAL_8387c624_4_k_cu_1892f6bd_266484cuda3std3__45__cpo3endE)
_ZN40_INTERNAL_8387c624_4_k_cu_1892f6bd_266484cuda3std3__45__cpo3endE:
	.zero		1
	.type		_ZN40_INTERNAL_8387c624_4_k_cu_1892f6bd_266484cuda3std3__419piecewise_constructE,@object
	.size		_ZN40_INTERNAL_8387c624_4_k_cu_1892f6bd_266484cuda3std3__419piecewise_constructE,(_ZN40_INTERNAL_8387c624_4_k_cu_1892f6bd_266484cuda3std3__45__cpo4cendE - _ZN40_INTERNAL_8387c624_4_k_cu_1892f6bd_266484cuda3std3__419piecewise_constructE)
_ZN40_INTERNAL_8387c624_4_k_cu_1892f6bd_266484cuda3std3__419piecewise_constructE:
	.zero		1
	.type		_ZN40_INTERNAL_8387c624_4_k_cu_1892f6bd_266484cuda3std3__45__cpo4cendE,@object
	.size		_ZN40_INTERNAL_8387c624_4_k_cu_1892f6bd_266484cuda3std3__45__cpo4cendE,(_ZN40_INTERNAL_8387c624_4_k_cu_1892f6bd_266484cuda3std6ranges3__45__cpo4swapE - _ZN40_INTERNAL_8387c624_4_k_cu_1892f6bd_266484cuda3std3__45__cpo4cendE)
_ZN40_INTERNAL_8387c624_4_k_cu_1892f6bd_266484cuda3std3__45__cpo4cendE:
	.zero		1
	.type		_ZN40_INTERNAL_8387c624_4_k_cu_1892f6bd_266484cuda3std6ranges3__45__cpo4swapE,@object
	.size		_ZN40_INTERNAL_8387c624_4_k_cu_1892f6bd_266484cuda3std6ranges3__45__cpo4swapE,(.L_7 - _ZN40_INTERNAL_8387c624_4_k_cu_1892f6bd_266484cuda3std6ranges3__45__cpo4swapE)
_ZN40_INTERNAL_8387c624_4_k_cu_1892f6bd_266484cuda3std6ranges3__45__cpo4swapE:
	.zero		1
.L_7:


//--------------------- .nv.constant0._ZN7cutlass13device_kernelINS_4gemm6kernel13GemmUniversalIN4cute5tupleIJiiiiEEENS1_10collective13CollectiveMmaINS1_37MainloopSm90TmaGmmaWarpSpecializedFP8ILi37ENS5_IJNS4_1CILi1EEESB_SB_EEENS1_35KernelTmaWarpSpecializedCooperativeEEENS5_IJNSA_ILi128EEENSA_ILi64EEENSA_ILi32EEEEEENS_12float_e4m3_tENS5_IJlSB_lEEENS_12float_e5m2_tESK_NS4_8TiledMMAINS4_8MMA_AtomIJNS4_4SM904GMMA30MMA_64x64x32_F32E4M3E5M2_SS_TNILNSP_7ScaleInE1ELSR_1EEEEEENS4_6LayoutINS5_IJNSA_ILi2EEESB_SB_EEENS5_IJSB_NSA_ILi0EEESX_EEEEENS5_IJNS4_10UnderscoreES10_S10_EEEEENS4_13SM90_TMA_LOADENS4_14ComposedLayoutINS4_7SwizzleILi1ELi4ELi3EEENS4_18smem_ptr_flag_bitsILi8EEENSU_INS5_IJNSA_ILi8EEESH_EEENS5_IJSH_SB_EEEEEEEvNS4_8identityES13_S1D_vS1E_EENS_8epilogue10collective6detail29Sm90TmaWarpSpecializedAdapterINS1H_15DefaultEpilogueISJ_SK_SK_NS1G_6thread17LinearCombinationISJ_Li1EffLNS1L_9ScaleType4KindE0ELNS_15FloatRoundStyleE2ESJ_EENS1_15EpilogueDefaultEEEEEvvEEEEvNT_6ParamsE --------------------------
	.section	.nv.constant0._ZN7cutlass13device_kernelINS_4gemm6kernel13GemmUniversalIN4cute5tupleIJiiiiEEENS1_10collective13CollectiveMmaINS1_37MainloopSm90TmaGmmaWarpSpecializedFP8ILi37ENS5_IJNS4_1CILi1EEESB_SB_EEENS1_35KernelTmaWarpSpecializedCooperativeEEENS5_IJNSA_ILi128EEENSA_ILi64EEENSA_ILi32EEEEEENS_12float_e4m3_tENS5_IJlSB_lEEENS_12float_e5m2_tESK_NS4_8TiledMMAINS4_8MMA_AtomIJNS4_4SM904GMMA30MMA_64x64x32_F32E4M3E5M2_SS_TNILNSP_7ScaleInE1ELSR_1EEEEEENS4_6LayoutINS5_IJNSA_ILi2EEESB_SB_EEENS5_IJSB_NSA_ILi0EEESX_EEEEENS5_IJNS4_10UnderscoreES10_S10_EEEEENS4_13SM90_TMA_LOADENS4_14ComposedLayoutINS4_7SwizzleILi1ELi4ELi3EEENS4_18smem_ptr_flag_bitsILi8EEENSU_INS5_IJNSA_ILi8EEESH_EEENS5_IJSH_SB_EEEEEEEvNS4_8identityES13_S1D_vS1E_EENS_8epilogue10collective6detail29Sm90TmaWarpSpecializedAdapterINS1H_15DefaultEpilogueISJ_SK_SK_NS1G_6thread17LinearCombinationISJ_Li1EffLNS1L_9ScaleType4KindE0ELNS_15FloatRoundStyleE2ESJ_EENS1_15EpilogueDefaultEEEEEvvEEEEvNT_6ParamsE,"a",@progbits
	.sectionflags	@""
	.align	4
.nv.constant0._ZN7cutlass13device_kernelINS_4gemm6kernel13GemmUniversalIN4cute5tupleIJiiiiEEENS1_10collective13CollectiveMmaINS1_37MainloopSm90TmaGmmaWarpSpecializedFP8ILi37ENS5_IJNS4_1CILi1EEESB_SB_EEENS1_35KernelTmaWarpSpecializedCooperativeEEENS5_IJNSA_ILi128EEENSA_ILi64EEENSA_ILi32EEEEEENS_12float_e4m3_tENS5_IJlSB_lEEENS_12float_e5m2_tESK_NS4_8TiledMMAINS4_8MMA_AtomIJNS4_4SM904GMMA30MMA_64x64x32_F32E4M3E5M2_SS_TNILNSP_7ScaleInE1ELSR_1EEEEEENS4_6LayoutINS5_IJNSA_ILi2EEESB_SB_EEENS5_IJSB_NSA_ILi0EEESX_EEEEENS5_IJNS4_10UnderscoreES10_S10_EEEEENS4_13SM90_TMA_LOADENS4_14ComposedLayoutINS4_7SwizzleILi1ELi4ELi3EEENS4_18smem_ptr_flag_bitsILi8EEENSU_INS5_IJNSA_ILi8EEESH_EEENS5_IJSH_SB_EEEEEEEvNS4_8identityES13_S1D_vS1E_EENS_8epilogue10collective6detail29Sm90TmaWarpSpecializedAdapterINS1H_15DefaultEpilogueISJ_SK_SK_NS1G_6thread17LinearCombinationISJ_Li1EffLNS1L_9ScaleType4KindE0ELNS_15FloatRoundStyleE2ESJ_EENS1_15EpilogueDefaultEEEEEvvEEEEvNT_6ParamsE:
	.zero		1664


//--------------------- SYMBOLS --------------------------

	.type		.nv.reservedSmem.offset0,@object
	.size		.nv.reservedSmem.offset0,0x4
